// auto-generated by cutlass_sweep.conv — config: {"arch": "sm_100", "cluster_m": 1, "cluster_n": 1, "conv_kind": "fprop", "dtype": "bf16", "ndim": 3, "tile_k": 32, "tile_m": 64, "tile_n": 128}
#include "cutlass/cutlass.h"
#include "cute/tensor.hpp"
#include "cutlass/kernel_hardware_info.hpp"
#include "cutlass/conv/convolution.h"
#include "cutlass/conv/dispatch_policy.hpp"
#include "cutlass/conv/collective/collective_builder.hpp"
#include "cutlass/conv/kernel/conv_universal.hpp"
#include "cutlass/conv/device/conv_universal_adapter.hpp"
#include "cutlass/epilogue/collective/collective_builder.hpp"

using namespace cute;
using Elem = cutlass::bfloat16_t;
using Acc  = float;
using LayoutAB = cutlass::layout::TensorNDHWC;
using LayoutC  = cutlass::layout::TensorNDHWC;
constexpr auto ConvOp = cutlass::conv::Operator::kFprop;
using TileShape    = Shape<_64, _128, Shape<_32>>;
using ClusterShape = Shape<_1, _1, _1>;

using CollectiveEpilogue = typename cutlass::epilogue::collective::CollectiveBuilder<
    cutlass::arch::Sm100, cutlass::arch::OpClassTensorOp,
    TileShape, ClusterShape,
    cutlass::epilogue::collective::EpilogueTileAuto,
    Acc, Acc,
    Elem, LayoutC, 128 / cutlass::sizeof_bits<Elem>::value,
    Elem, LayoutC, 128 / cutlass::sizeof_bits<Elem>::value,
    cutlass::epilogue::collective::EpilogueScheduleAuto
  >::CollectiveOp;

using CollectiveMainloop = typename cutlass::conv::collective::CollectiveBuilder<
    cutlass::arch::Sm100, cutlass::arch::OpClassTensorOp, ConvOp,
    Elem, LayoutAB, 128 / cutlass::sizeof_bits<Elem>::value,
    Elem, LayoutAB, 128 / cutlass::sizeof_bits<Elem>::value,
    Acc,
    TileShape, ClusterShape,
    cutlass::conv::collective::StageCountAutoCarveout<
        static_cast<int>(sizeof(typename CollectiveEpilogue::SharedStorage))>,
    cutlass::conv::collective::KernelScheduleAuto
  >::CollectiveOp;

using ProblemShape = cutlass::conv::ConvProblemShape<
    ConvOp, CollectiveMainloop::DispatchPolicy::NumSpatialDimensions>;
using ConvKernel = cutlass::conv::kernel::ConvUniversal<
    ProblemShape, CollectiveMainloop, CollectiveEpilogue>;
using Conv = cutlass::conv::device::ConvUniversalAdapter<ConvKernel>;

auto* _anchor = &cutlass::device_kernel<ConvKernel>;


// ===== COMPILED SASS (sm_100a) =====

	.target	sm_100a

	.elftype	@"ET_EXEC"


//--------------------- .note.nv.tkinfo           --------------------------
	.section	.note.nv.tkinfo,"",@"SHT_NOTE"
	.sectionflags	@"SHF_NOTE_NV_TKINFO"
	.tkinfo
        /*0018*/ 	.word	0x00000002
        /*0030*/ 	.string	""
        /*0030*/ 	.string	"ptxas"
        /*0030*/ 	.string	"Cuda compilation tools, release 13.0, V13.0.88"
        /*0030*/ 	.string	"Build cuda_13.0.r13.0/compiler.36424714_0"
        /*0030*/ 	.string	"-arch sm_100a -m 64 "



//--------------------- .note.nv.cuinfo           --------------------------
	.section	.note.nv.cuinfo,"",@"SHT_NOTE"
	.sectionflags	@"SHF_NOTE_NV_CUINFO"
        /*0018*/ 	.short	0x0002
        /*001a*/ 	.short	0x0064
        /*001c*/ 	.short	0x0082
	.zero		2


//--------------------- .nv.info                  --------------------------
	.section	.nv.info,"",@"SHT_CUDA_INFO"
	.align	4


	//----- nvinfo : EIATTR_REGCOUNT
	.align		4
        /*0000*/ 	.byte	0x04, 0x2f
        /*0002*/ 	.short	(.L_19 - .L_18)
	.align		4
.L_18:
        /*0004*/ 	.word	index@(_ZN7cutlass13device_kernelINS_4conv6kernel13ConvUniversalINS1_16ConvProblemShapeILNS1_8OperatorE0ELi3EEENS1_10collective14CollectiveConvINS1_47MainloopSm100TmaUmmaWarpSpecializedImplicitGemmILS5_0ELi17ELi3ELi1ELi2EN4cute5tupleIJNSA_1CILi1EEESD_SD_EEEEENSB_IJNSC_ILi64EEENSC_ILi128EEENSB_IJNSC_ILi32EEEEEEEEENS_10bfloat16_tESL_NSA_8TiledMMAINSA_8MMA_AtomIJNSA_20SM100_MMA_F16BF16_SSISL_SL_fLi64ELi128ELNSA_4UMMA5MajorE0ELSQ_0ELNSP_7ScaleInE0ELSR_0EEEEEENSA_6LayoutISE_NSB_IJNSC_ILi0EEESV_SV_EEEEENSB_IJNSA_10UnderscoreESY_SY_EEEEENS7_6detail27Sm100ImplicitGemmTileTraitsINSA_20SM90_TMA_LOAD_IM2COLENSA_14ComposedLayoutINSA_7SwizzleILi2ELi4ELi3EEENSA_18smem_ptr_flag_bitsILi16EEENSU_INSB_IJNSC_ILi8EEESI_EEENSB_IJSI_SD_EEEEEEEvEENS12_INSA_13SM90_TMA_LOADES1D_vEEEENS_8epilogue10collective18CollectiveEpilogueINS1I_23Sm100TmaWarpSpecializedILi4ELi2ELi16ELb1ELb0EEEJSK_NSB_IJNSU_ISG_SD_EENSU_ISI_SD_EEEEESL_NSB_IJNSB_IJllllEEESD_SV_EEESL_S1R_NS1I_6fusion15FusionCallbacksIS1M_NS1S_17LinearCombinationISL_fSL_fLNS_15FloatRoundStyleE2EEESK_S1P_JEEENSA_5SM1004TMEM4LOAD26SM100_TMEM_LOAD_16dp256b4xES13_S1D_NSA_17SM75_U32x4_LDSM_NENSA_21SM90_TMA_STORE_IM2COLES1D_NSA_17SM90_U32x4_STSM_NENSA_39AutoVectorizingCopyWithAssumedAlignmentILi128EEEEEEvvEEEEvNT_6ParamsE)
        /*0008*/ 	.word	0x0000004e


	//----- nvinfo : EIATTR_FRAME_SIZE
	.align		4
.L_19:
        /*000c*/ 	.byte	0x04, 0x11
        /*000e*/ 	.short	(.L_21 - .L_20)
	.align		4
.L_20:
        /*0010*/ 	.word	index@($__internal_2_$__cuda_sm10x_tcgen05_guardrail_trap_unallocated_columns_being_dealloced)
        /*0014*/ 	.word	0x00000008


	//----- nvinfo : EIATTR_FRAME_SIZE
	.align		4
.L_21:
        /*0018*/ 	.byte	0x04, 0x11
        /*001a*/ 	.short	(.L_23 - .L_22)
	.align		4
.L_22:
        /*001c*/ 	.word	index@($__internal_1_$__cuda_sm10x_tcgen05_guardrail_trap_phase_invalid_during_alloc)
        /*0020*/ 	.word	0x00000008


	//----- nvinfo : EIATTR_FRAME_SIZE
	.align		4
.L_23:
        /*0024*/ 	.byte	0x04, 0x11
        /*0026*/ 	.short	(.L_25 - .L_24)
	.align		4
.L_24:
        /*0028*/ 	.word	index@($__internal_0_$__cuda_sm10x_tcgen05_guardrail_trap_col_being_dealloced_not_returned_by_alloc)
        /*002c*/ 	.word	0x00000008


	//----- nvinfo : EIATTR_FRAME_SIZE
	.align		4
.L_25:
        /*0030*/ 	.byte	0x04, 0x11
        /*0032*/ 	.short	(.L_27 - .L_26)
	.align		4
.L_26:
        /*0034*/ 	.word	index@(_ZN7cutlass13device_kernelINS_4conv6kernel13ConvUniversalINS1_16ConvProblemShapeILNS1_8OperatorE0ELi3EEENS1_10collective14CollectiveConvINS1_47MainloopSm100TmaUmmaWarpSpecializedImplicitGemmILS5_0ELi17ELi3ELi1ELi2EN4cute5tupleIJNSA_1CILi1EEESD_SD_EEEEENSB_IJNSC_ILi64EEENSC_ILi128EEENSB_IJNSC_ILi32EEEEEEEEENS_10bfloat16_tESL_NSA_8TiledMMAINSA_8MMA_AtomIJNSA_20SM100_MMA_F16BF16_SSISL_SL_fLi64ELi128ELNSA_4UMMA5MajorE0ELSQ_0ELNSP_7ScaleInE0ELSR_0EEEEEENSA_6LayoutISE_NSB_IJNSC_ILi0EEESV_SV_EEEEENSB_IJNSA_10UnderscoreESY_SY_EEEEENS7_6detail27Sm100ImplicitGemmTileTraitsINSA_20SM90_TMA_LOAD_IM2COLENSA_14ComposedLayoutINSA_7SwizzleILi2ELi4ELi3EEENSA_18smem_ptr_flag_bitsILi16EEENSU_INSB_IJNSC_ILi8EEESI_EEENSB_IJSI_SD_EEEEEEEvEENS12_INSA_13SM90_TMA_LOADES1D_vEEEENS_8epilogue10collective18CollectiveEpilogueINS1I_23Sm100TmaWarpSpecializedILi4ELi2ELi16ELb1ELb0EEEJSK_NSB_IJNSU_ISG_SD_EENSU_ISI_SD_EEEEESL_NSB_IJNSB_IJllllEEESD_SV_EEESL_S1R_NS1I_6fusion15FusionCallbacksIS1M_NS1S_17LinearCombinationISL_fSL_fLNS_15FloatRoundStyleE2EEESK_S1P_JEEENSA_5SM1004TMEM4LOAD26SM100_TMEM_LOAD_16dp256b4xES13_S1D_NSA_17SM75_U32x4_LDSM_NENSA_21SM90_TMA_STORE_IM2COLES1D_NSA_17SM90_U32x4_STSM_NENSA_39AutoVectorizingCopyWithAssumedAlignmentILi128EEEEEEvvEEEEvNT_6ParamsE)
        /*0038*/ 	.word	0x00000008


	//----- nvinfo : EIATTR_MIN_STACK_SIZE
	.align		4
.L_27:
        /*003c*/ 	.byte	0x04, 0x12
        /*003e*/ 	.short	(.L_29 - .L_28)
	.align		4
.L_28:
        /*0040*/ 	.word	index@(_ZN7cutlass13device_kernelINS_4conv6kernel13ConvUniversalINS1_16ConvProblemShapeILNS1_8OperatorE0ELi3EEENS1_10collective14CollectiveConvINS1_47MainloopSm100TmaUmmaWarpSpecializedImplicitGemmILS5_0ELi17ELi3ELi1ELi2EN4cute5tupleIJNSA_1CILi1EEESD_SD_EEEEENSB_IJNSC_ILi64EEENSC_ILi128EEENSB_IJNSC_ILi32EEEEEEEEENS_10bfloat16_tESL_NSA_8TiledMMAINSA_8MMA_AtomIJNSA_20SM100_MMA_F16BF16_SSISL_SL_fLi64ELi128ELNSA_4UMMA5MajorE0ELSQ_0ELNSP_7ScaleInE0ELSR_0EEEEEENSA_6LayoutISE_NSB_IJNSC_ILi0EEESV_SV_EEEEENSB_IJNSA_10UnderscoreESY_SY_EEEEENS7_6detail27Sm100ImplicitGemmTileTraitsINSA_20SM90_TMA_LOAD_IM2COLENSA_14ComposedLayoutINSA_7SwizzleILi2ELi4ELi3EEENSA_18smem_ptr_flag_bitsILi16EEENSU_INSB_IJNSC_ILi8EEESI_EEENSB_IJSI_SD_EEEEEEEvEENS12_INSA_13SM90_TMA_LOADES1D_vEEEENS_8epilogue10collective18CollectiveEpilogueINS1I_23Sm100TmaWarpSpecializedILi4ELi2ELi16ELb1ELb0EEEJSK_NSB_IJNSU_ISG_SD_EENSU_ISI_SD_EEEEESL_NSB_IJNSB_IJllllEEESD_SV_EEESL_S1R_NS1I_6fusion15FusionCallbacksIS1M_NS1S_17LinearCombinationISL_fSL_fLNS_15FloatRoundStyleE2EEESK_S1P_JEEENSA_5SM1004TMEM4LOAD26SM100_TMEM_LOAD_16dp256b4xES13_S1D_NSA_17SM75_U32x4_LDSM_NENSA_21SM90_TMA_STORE_IM2COLES1D_NSA_17SM90_U32x4_STSM_NENSA_39AutoVectorizingCopyWithAssumedAlignmentILi128EEEEEEvvEEEEvNT_6ParamsE)
        /*0044*/ 	.word	0x00000008
.L_29:


//--------------------- .nv.compat                --------------------------
	.section	.nv.compat,"",@"SHT_CUDA_COMPAT_INFO"
	.align	4
        /*0000*/ 	.byte	0x02, 0x09, 0x01, 0x00, 0x02, 0x02, 0x02, 0x00, 0x02, 0x05, 0x05, 0x00, 0x03, 0x07, 0x01, 0x01
        /*0010*/ 	.byte	0x02, 0x03, 0x01, 0x00, 0x02, 0x06, 0x01, 0x00, 0x04, 0x0b, 0x08, 0x00, 0x09, 0x00, 0x00, 0x00
        /*0020*/ 	.byte	0x00, 0x00, 0x00, 0x00


//--------------------- .nv.info._ZN7cutlass13device_kernelINS_4conv6kernel13ConvUniversalINS1_16ConvProblemShapeILNS1_8OperatorE0ELi3EEENS1_10collective14CollectiveConvINS1_47MainloopSm100TmaUmmaWarpSpecializedImplicitGemmILS5_0ELi17ELi3ELi1ELi2EN4cute5tupleIJNSA_1CILi1EEESD_SD_EEEEENSB_IJNSC_ILi64EEENSC_ILi128EEENSB_IJNSC_ILi32EEEEEEEEENS_10bfloat16_tESL_NSA_8TiledMMAINSA_8MMA_AtomIJNSA_20SM100_MMA_F16BF16_SSISL_SL_fLi64ELi128ELNSA_4UMMA5MajorE0ELSQ_0ELNSP_7ScaleInE0ELSR_0EEEEEENSA_6LayoutISE_NSB_IJNSC_ILi0EEESV_SV_EEEEENSB_IJNSA_10UnderscoreESY_SY_EEEEENS7_6detail27Sm100ImplicitGemmTileTraitsINSA_20SM90_TMA_LOAD_IM2COLENSA_14ComposedLayoutINSA_7SwizzleILi2ELi4ELi3EEENSA_18smem_ptr_flag_bitsILi16EEENSU_INSB_IJNSC_ILi8EEESI_EEENSB_IJSI_SD_EEEEEEEvEENS12_INSA_13SM90_TMA_LOADES1D_vEEEENS_8epilogue10collective18CollectiveEpilogueINS1I_23Sm100TmaWarpSpecializedILi4ELi2ELi16ELb1ELb0EEEJSK_NSB_IJNSU_ISG_SD_EENSU_ISI_SD_EEEEESL_NSB_IJNSB_IJllllEEESD_SV_EEESL_S1R_NS1I_6fusion15FusionCallbacksIS1M_NS1S_17LinearCombinationISL_fSL_fLNS_15FloatRoundStyleE2EEESK_S1P_JEEENSA_5SM1004TMEM4LOAD26SM100_TMEM_LOAD_16dp256b4xES13_S1D_NSA_17SM75_U32x4_LDSM_NENSA_21SM90_TMA_STORE_IM2COLES1D_NSA_17SM90_U32x4_STSM_NENSA_39AutoVectorizingCopyWithAssumedAlignmentILi128EEEEEEvvEEEEvNT_6ParamsE --------------------------
	.section	.nv.info._ZN7cutlass13device_kernelINS_4conv6kernel13ConvUniversalINS1_16ConvProblemShapeILNS1_8OperatorE0ELi3EEENS1_10collective14CollectiveConvINS1_47MainloopSm100TmaUmmaWarpSpecializedImplicitGemmILS5_0ELi17ELi3ELi1ELi2EN4cute5tupleIJNSA_1CILi1EEESD_SD_EEEEENSB_IJNSC_ILi64EEENSC_ILi128EEENSB_IJNSC_ILi32EEEEEEEEENS_10bfloat16_tESL_NSA_8TiledMMAINSA_8MMA_AtomIJNSA_20SM100_MMA_F16BF16_SSISL_SL_fLi64ELi128ELNSA_4UMMA5MajorE0ELSQ_0ELNSP_7ScaleInE0ELSR_0EEEEEENSA_6LayoutISE_NSB_IJNSC_ILi0EEESV_SV_EEEEENSB_IJNSA_10UnderscoreESY_SY_EEEEENS7_6detail27Sm100ImplicitGemmTileTraitsINSA_20SM90_TMA_LOAD_IM2COLENSA_14ComposedLayoutINSA_7SwizzleILi2ELi4ELi3EEENSA_18smem_ptr_flag_bitsILi16EEENSU_INSB_IJNSC_ILi8EEESI_EEENSB_IJSI_SD_EEEEEEEvEENS12_INSA_13SM90_TMA_LOADES1D_vEEEENS_8epilogue10collective18CollectiveEpilogueINS1I_23Sm100TmaWarpSpecializedILi4ELi2ELi16ELb1ELb0EEEJSK_NSB_IJNSU_ISG_SD_EENSU_ISI_SD_EEEEESL_NSB_IJNSB_IJllllEEESD_SV_EEESL_S1R_NS1I_6fusion15FusionCallbacksIS1M_NS1S_17LinearCombinationISL_fSL_fLNS_15FloatRoundStyleE2EEESK_S1P_JEEENSA_5SM1004TMEM4LOAD26SM100_TMEM_LOAD_16dp256b4xES13_S1D_NSA_17SM75_U32x4_LDSM_NENSA_21SM90_TMA_STORE_IM2COLES1D_NSA_17SM90_U32x4_STSM_NENSA_39AutoVectorizingCopyWithAssumedAlignmentILi128EEEEEEvvEEEEvNT_6ParamsE,"",@"SHT_CUDA_INFO"
	.sectionflags	@""
	.align	4


	//----- nvinfo : EIATTR_CUDA_API_VERSION
	.align		4
        /*0000*/ 	.byte	0x04, 0x37
        /*0002*/ 	.short	(.L_31 - .L_30)
.L_30:
        /*0004*/ 	.word	0x00000082


	//----- nvinfo : EIATTR_KPARAM_INFO
	.align		4
.L_31:
        /*0008*/ 	.byte	0x04, 0x17
        /*000a*/ 	.short	(.L_33 - .L_32)
.L_32:
        /*000c*/ 	.word	0x00000000
        /*0010*/ 	.short	0x0000
        /*0012*/ 	.short	0x0000
        /*0014*/ 	.byte	0x00, 0xf0, 0x01, 0x24


	//----- nvinfo : EIATTR_AT_ENTRY_FRAGMENTS
	.align		4
.L_33:
        /*0018*/ 	.byte	0x04, 0x4f
        /*001a*/ 	.short	(.L_35 - .L_34)


	//   ....[0]....
.L_34:
        /*001c*/ 	.word	0x00000006


	//----- nvinfo : EIATTR_RESERVED_SMEM_USED
	.align		4
.L_35:
        /*0020*/ 	.byte	0x01, 0x41
	.zero		2


	//----- nvinfo : EIATTR_SPARSE_MMA_MASK
	.align		4
        /*0024*/ 	.byte	0x03, 0x50
        /*0026*/ 	.short	0x0000


	//----- nvinfo : EIATTR_TCGEN05_1CTA_USED
	.align		4
        /*0028*/ 	.byte	0x01, 0x51
	.zero		2


	//----- nvinfo : EIATTR_MAXREG_COUNT
	.align		4
        /*002c*/ 	.byte	0x03, 0x1b
        /*002e*/ 	.short	0x00ff


	//----- nvinfo : EIATTR_NUM_BARRIERS
	.align		4
        /*0030*/ 	.byte	0x02, 0x4c
        /*0032*/ 	.byte	0x07
	.zero		1


	//----- nvinfo : EIATTR_EXTERNS
	.align		4
        /*0034*/ 	.byte	0x04, 0x0f
        /*0036*/ 	.short	(.L_37 - .L_36)


	//   ....[0]....
	.align		4
.L_36:
        /*0038*/ 	.word	index@(__assertfail)


	//----- nvinfo : EIATTR_MERCURY_ISA_VERSION
	.align		4
.L_37:
        /*003c*/ 	.byte	0x03, 0x5f
        /*003e*/ 	.short	0x0101


	//----- nvinfo : EIATTR_INT_WARP_WIDE_INSTR_OFFSETS
	.align		4
        /*0040*/ 	.byte	0x04, 0x31
        /*0042*/ 	.short	(.L_39 - .L_38)


	//   ....[0]....
.L_38:
        /*0044*/ 	.word	0x00004490


	//   ....[1]....
        /*0048*/ 	.word	0x000044b0


	//   ....[2]....
        /*004c*/ 	.word	0x000044e0


	//   ....[3]....
        /*0050*/ 	.word	0x00005270


	//   ....[4]....
        /*0054*/ 	.word	0x000052e0


	//   ....[5]....
        /*0058*/ 	.word	0x000053f0


	//   ....[6]....
        /*005c*/ 	.word	0x00005470


	//   ....[7]....
        /*0060*/ 	.word	0x00005570


	//   ....[8]....
        /*0064*/ 	.word	0x00005610


	//   ....[9]....
        /*0068*/ 	.word	0x00005700


	//   ....[10]....
        /*006c*/ 	.word	0x00005800


	//----- nvinfo : EIATTR_COOP_GROUP_MASK_REGIDS
	.align		4
.L_39:
        /*0070*/ 	.byte	0x04, 0x29
        /*0072*/ 	.short	(.L_41 - .L_40)


	//   ....[0]....
.L_40:
        /*0074*/ 	.word	0xffffffff


	//   ....[1]....
        /*0078*/ 	.word	0xffffffff


	//   ....[2]....
        /*007c*/ 	.word	0xffffffff


	//   ....[3]....
        /*0080*/ 	.word	0xffffffff


	//   ....[4]....
        /*0084*/ 	.word	0xffffffff


	//   ....[5]....
        /*0088*/ 	.word	0xffffffff


	//   ....[6]....
        /*008c*/ 	.word	0xffffffff


	//   ....[7]....
        /*0090*/ 	.word	0xffffffff


	//   ....[8]....
        /*0094*/ 	.word	0xffffffff


	//   ....[9]....
        /*0098*/ 	.word	0xffffffff


	//   ....[10]....
        /*009c*/ 	.word	0xffffffff


	//   ....[11]....
        /*00a0*/ 	.word	0xffffffff


	//----- nvinfo : EIATTR_COOP_GROUP_INSTR_OFFSETS
	.align		4
.L_41:
        /*00a4*/ 	.byte	0x04, 0x28
        /*00a6*/ 	.short	(.L_43 - .L_42)


	//   ....[0]....
.L_42:
        /*00a8*/ 	.word	0x00000090


	//   ....[1]....
        /*00ac*/ 	.word	0x00000500


	//   ....[2]....
        /*00b0*/ 	.word	0x00000840


	//   ....[3]....
        /*00b4*/ 	.word	0x000009e0


	//   ....[4]....
        /*00b8*/ 	.word	0x00000ae0


	//   ....[5]....
        /*00bc*/ 	.word	0x00000c30


	//   ....[6]....
        /*00c0*/ 	.word	0x00002450


	//   ....[7]....
        /*00c4*/ 	.word	0x000038d0


	//   ....[8]....
        /*00c8*/ 	.word	0x00003ae0


	//   ....[9]....
        /*00cc*/ 	.word	0x00003b10


	//   ....[10]....
        /*00d0*/ 	.word	0x00004370


	//   ....[11]....
        /*00d4*/ 	.word	0x000045b0


	//----- nvinfo : EIATTR_VRC_CTA_INIT_COUNT
	.align		4
.L_43:
        /*00d8*/ 	.byte	0x02, 0x4a
        /*00da*/ 	.byte	0x80
	.zero		1


	//----- nvinfo : EIATTR_SYSCALL_OFFSETS
	.align		4
        /*00dc*/ 	.byte	0x04, 0x46
        /*00de*/ 	.short	(.L_45 - .L_44)


	//   ....[0]....
.L_44:
        /*00e0*/ 	.word	0x00006440


	//   ....[1]....
        /*00e4*/ 	.word	0x00006530


	//   ....[2]....
        /*00e8*/ 	.word	0x00006e90


	//   ....[3]....
        /*00ec*/ 	.word	0x00007770


	//   ....[4]....
        /*00f0*/ 	.word	0x00008020


	//   ....[5]....
        /*00f4*/ 	.word	0x000088c0


	//----- nvinfo : EIATTR_MBARRIER_INSTR_OFFSETS
	.align		4
.L_45:
        /*00f8*/ 	.byte	0x04, 0x39
        /*00fa*/ 	.short	(.L_47 - .L_46)


	//   ....[0]....
.L_46:
        /*00fc*/ 	.word	0x00000600
        /*0100*/ 	.word	0x000000ff
        /*0104*/ 	.word	0x00000000
        /*0108*/ 	.short	0x0100
        /*010a*/ 	.byte	0x04
	.zero		1


	//   ....[1]....
        /*010c*/ 	.word	0x00000610
        /*0110*/ 	.word	0x000000ff
        /*0114*/ 	.word	0x00000088
        /*0118*/ 	.short	0x0100
        /*011a*/ 	.byte	0x04
	.zero		1


	//   ....[2]....
        /*011c*/ 	.word	0x00000620
        /*0120*/ 	.word	0x000000ff
        /*0124*/ 	.word	0x00000008
        /*0128*/ 	.short	0x0100
        /*012a*/ 	.byte	0x04
	.zero		1


	//   ....[3]....
        /*012c*/ 	.word	0x00000630
        /*0130*/ 	.word	0x000000ff
        /*0134*/ 	.word	0x00000090
        /*0138*/ 	.short	0x0100
        /*013a*/ 	.byte	0x04
	.zero		1


	//   ....[4]....
        /*013c*/ 	.word	0x00000640
        /*0140*/ 	.word	0x000000ff
        /*0144*/ 	.word	0x00000010
        /*0148*/ 	.short	0x0100
        /*014a*/ 	.byte	0x04
	.zero		1


	//   ....[5]....
        /*014c*/ 	.word	0x00000650
        /*0150*/ 	.word	0x000000ff
        /*0154*/ 	.word	0x00000098
        /*0158*/ 	.short	0x0100
        /*015a*/ 	.byte	0x04
	.zero		1


	//   ....[6]....
        /*015c*/ 	.word	0x00000660
        /*0160*/ 	.word	0x000000ff
        /*0164*/ 	.word	0x00000018
        /*0168*/ 	.short	0x0100
        /*016a*/ 	.byte	0x04
	.zero		1


	//   ....[7]....
        /*016c*/ 	.word	0x00000670
        /*0170*/ 	.word	0x000000ff
        /*0174*/ 	.word	0x000000a0
        /*0178*/ 	.short	0x0100
        /*017a*/ 	.byte	0x04
	.zero		1


	//   ....[8]....
        /*017c*/ 	.word	0x00000680
        /*0180*/ 	.word	0x000000ff
        /*0184*/ 	.word	0x00000020
        /*0188*/ 	.short	0x0100
        /*018a*/ 	.byte	0x04
	.zero		1


	//   ....[9]....
        /*018c*/ 	.word	0x00000690
        /*0190*/ 	.word	0x000000ff
        /*0194*/ 	.word	0x000000a8
        /*0198*/ 	.short	0x0100
        /*019a*/ 	.byte	0x04
	.zero		1


	//   ....[10]....
        /*019c*/ 	.word	0x000006a0
        /*01a0*/ 	.word	0x000000ff
        /*01a4*/ 	.word	0x00000028
        /*01a8*/ 	.short	0x0100
        /*01aa*/ 	.byte	0x04
	.zero		1


	//   ....[11]....
        /*01ac*/ 	.word	0x000006b0
        /*01b0*/ 	.word	0x000000ff
        /*01b4*/ 	.word	0x000000b0
        /*01b8*/ 	.short	0x0100
        /*01ba*/ 	.byte	0x04
	.zero		1


	//   ....[12]....
        /*01bc*/ 	.word	0x000006c0
        /*01c0*/ 	.word	0x000000ff
        /*01c4*/ 	.word	0x00000030
        /*01c8*/ 	.short	0x0100
        /*01ca*/ 	.byte	0x04
	.zero		1


	//   ....[13]....
        /*01cc*/ 	.word	0x000006d0
        /*01d0*/ 	.word	0x000000ff
        /*01d4*/ 	.word	0x000000b8
        /*01d8*/ 	.short	0x0100
        /*01da*/ 	.byte	0x04
	.zero		1


	//   ....[14]....
        /*01dc*/ 	.word	0x000006e0
        /*01e0*/ 	.word	0x000000ff
        /*01e4*/ 	.word	0x00000038
        /*01e8*/ 	.short	0x0100
        /*01ea*/ 	.byte	0x04
	.zero		1


	//   ....[15]....
        /*01ec*/ 	.word	0x000006f0
        /*01f0*/ 	.word	0x000000ff
        /*01f4*/ 	.word	0x000000c0
        /*01f8*/ 	.short	0x0100
        /*01fa*/ 	.byte	0x04
	.zero		1


	//   ....[16]....
        /*01fc*/ 	.word	0x00000700
        /*0200*/ 	.word	0x000000ff
        /*0204*/ 	.word	0x00000040
        /*0208*/ 	.short	0x0100
        /*020a*/ 	.byte	0x04
	.zero		1


	//   ....[17]....
        /*020c*/ 	.word	0x00000710
        /*0210*/ 	.word	0x000000ff
        /*0214*/ 	.word	0x000000c8
        /*0218*/ 	.short	0x0100
        /*021a*/ 	.byte	0x04
	.zero		1


	//   ....[18]....
        /*021c*/ 	.word	0x00000720
        /*0220*/ 	.word	0x000000ff
        /*0224*/ 	.word	0x00000048
        /*0228*/ 	.short	0x0100
        /*022a*/ 	.byte	0x04
	.zero		1


	//   ....[19]....
        /*022c*/ 	.word	0x00000730
        /*0230*/ 	.word	0x000000ff
        /*0234*/ 	.word	0x000000d0
        /*0238*/ 	.short	0x0100
        /*023a*/ 	.byte	0x04
	.zero		1


	//   ....[20]....
        /*023c*/ 	.word	0x00000740
        /*0240*/ 	.word	0x000000ff
        /*0244*/ 	.word	0x00000050
        /*0248*/ 	.short	0x0100
        /*024a*/ 	.byte	0x04
	.zero		1


	//   ....[21]....
        /*024c*/ 	.word	0x00000750
        /*0250*/ 	.word	0x000000ff
        /*0254*/ 	.word	0x000000d8
        /*0258*/ 	.short	0x0100
        /*025a*/ 	.byte	0x04
	.zero		1


	//   ....[22]....
        /*025c*/ 	.word	0x00000760
        /*0260*/ 	.word	0x000000ff
        /*0264*/ 	.word	0x00000058
        /*0268*/ 	.short	0x0100
        /*026a*/ 	.byte	0x04
	.zero		1


	//   ....[23]....
        /*026c*/ 	.word	0x00000770
        /*0270*/ 	.word	0x000000ff
        /*0274*/ 	.word	0x000000e0
        /*0278*/ 	.short	0x0100
        /*027a*/ 	.byte	0x04
	.zero		1


	//   ....[24]....
        /*027c*/ 	.word	0x00000780
        /*0280*/ 	.word	0x000000ff
        /*0284*/ 	.word	0x00000060
        /*0288*/ 	.short	0x0100
        /*028a*/ 	.byte	0x04
	.zero		1


	//   ....[25]....
        /*028c*/ 	.word	0x00000790
        /*0290*/ 	.word	0x000000ff
        /*0294*/ 	.word	0x000000e8
        /*0298*/ 	.short	0x0100
        /*029a*/ 	.byte	0x04
	.zero		1


	//   ....[26]....
        /*029c*/ 	.word	0x000007a0
        /*02a0*/ 	.word	0x000000ff
        /*02a4*/ 	.word	0x00000068
        /*02a8*/ 	.short	0x0100
        /*02aa*/ 	.byte	0x04
	.zero		1


	//   ....[27]....
        /*02ac*/ 	.word	0x000007b0
        /*02b0*/ 	.word	0x000000ff
        /*02b4*/ 	.word	0x000000f0
        /*02b8*/ 	.short	0x0100
        /*02ba*/ 	.byte	0x04
	.zero		1


	//   ....[28]....
        /*02bc*/ 	.word	0x000007c0
        /*02c0*/ 	.word	0x000000ff
        /*02c4*/ 	.word	0x00000070
        /*02c8*/ 	.short	0x0100
        /*02ca*/ 	.byte	0x04
	.zero		1


	//   ....[29]....
        /*02cc*/ 	.word	0x000007d0
        /*02d0*/ 	.word	0x000000ff
        /*02d4*/ 	.word	0x000000f8
        /*02d8*/ 	.short	0x0100
        /*02da*/ 	.byte	0x04
	.zero		1


	//   ....[30]....
        /*02dc*/ 	.word	0x000007e0
        /*02e0*/ 	.word	0x000000ff
        /*02e4*/ 	.word	0x00000078
        /*02e8*/ 	.short	0x0100
        /*02ea*/ 	.byte	0x04
	.zero		1


	//   ....[31]....
        /*02ec*/ 	.word	0x000007f0
        /*02f0*/ 	.word	0x000000ff
        /*02f4*/ 	.word	0x00000100
        /*02f8*/ 	.short	0x0100
        /*02fa*/ 	.byte	0x04
	.zero		1


	//   ....[32]....
        /*02fc*/ 	.word	0x00000800
        /*0300*/ 	.word	0x000000ff
        /*0304*/ 	.word	0x00000080
        /*0308*/ 	.short	0x0100
        /*030a*/ 	.byte	0x04
	.zero		1


	//   ....[33]....
        /*030c*/ 	.word	0x00000810
        /*0310*/ 	.word	0x000000ff
        /*0314*/ 	.word	0x00000108
        /*0318*/ 	.short	0x0100
        /*031a*/ 	.byte	0x04
	.zero		1


	//   ....[34]....
        /*031c*/ 	.word	0x00000950
        /*0320*/ 	.word	0x000000ff
        /*0324*/ 	.word	0x00000110
        /*0328*/ 	.short	0x0100
        /*032a*/ 	.byte	0x04
	.zero		1


	//   ....[35]....
        /*032c*/ 	.word	0x00000960
        /*0330*/ 	.word	0x000000ff
        /*0334*/ 	.word	0x00000130
        /*0338*/ 	.short	0x0100
        /*033a*/ 	.byte	0x04
	.zero		1


	//   ....[36]....
        /*033c*/ 	.word	0x00000970
        /*0340*/ 	.word	0x000000ff
        /*0344*/ 	.word	0x00000118
        /*0348*/ 	.short	0x0100
        /*034a*/ 	.byte	0x04
	.zero		1


	//   ....[37]....
        /*034c*/ 	.word	0x00000980
        /*0350*/ 	.word	0x000000ff
        /*0354*/ 	.word	0x00000138
        /*0358*/ 	.short	0x0100
        /*035a*/ 	.byte	0x04
	.zero		1


	//   ....[38]....
        /*035c*/ 	.word	0x00000990
        /*0360*/ 	.word	0x000000ff
        /*0364*/ 	.word	0x00000120
        /*0368*/ 	.short	0x0100
        /*036a*/ 	.byte	0x04
	.zero		1


	//   ....[39]....
        /*036c*/ 	.word	0x000009a0
        /*0370*/ 	.word	0x000000ff
        /*0374*/ 	.word	0x00000140
        /*0378*/ 	.short	0x0100
        /*037a*/ 	.byte	0x04
	.zero		1


	//   ....[40]....
        /*037c*/ 	.word	0x000009b0
        /*0380*/ 	.word	0x000000ff
        /*0384*/ 	.word	0x00000128
        /*0388*/ 	.short	0x0100
        /*038a*/ 	.byte	0x04
	.zero		1


	//   ....[41]....
        /*038c*/ 	.word	0x000009c0
        /*0390*/ 	.word	0x000000ff
        /*0394*/ 	.word	0x00000148
        /*0398*/ 	.short	0x0100
        /*039a*/ 	.byte	0x04
	.zero		1


	//   ....[42]....
        /*039c*/ 	.word	0x00000ab0
        /*03a0*/ 	.word	0x000000ff
        /*03a4*/ 	.word	0x00000150
        /*03a8*/ 	.short	0x0100
        /*03aa*/ 	.byte	0x06
	.zero		1


	//   ....[43]....
        /*03ac*/ 	.word	0x00000ac0
        /*03b0*/ 	.word	0x000000ff
        /*03b4*/ 	.word	0x00000158
        /*03b8*/ 	.short	0x0100
        /*03ba*/ 	.byte	0x06
	.zero		1


	//   ....[44]....
        /*03bc*/ 	.word	0x00000c00
        /*03c0*/ 	.word	0x000000ff
        /*03c4*/ 	.word	0x00000160
        /*03c8*/ 	.short	0x0100
        /*03ca*/ 	.byte	0x06
	.zero		1


	//   ....[45]....
        /*03cc*/ 	.word	0x00000c10
        /*03d0*/ 	.word	0x000000ff
        /*03d4*/ 	.word	0x00000168
        /*03d8*/ 	.short	0x0100
        /*03da*/ 	.byte	0x06
	.zero		1


	//   ....[46]....
        /*03dc*/ 	.word	0x00000d60
        /*03e0*/ 	.word	0x000000ff
        /*03e4*/ 	.word	0x00000170
        /*03e8*/ 	.short	0x0100
        /*03ea*/ 	.byte	0x04
	.zero		1


	//   ....[47]....
        /*03ec*/ 	.word	0x00000d70
        /*03f0*/ 	.word	0x000000ff
        /*03f4*/ 	.word	0x00000180
        /*03f8*/ 	.short	0x0100
        /*03fa*/ 	.byte	0x04
	.zero		1


	//   ....[48]....
        /*03fc*/ 	.word	0x00000d80
        /*0400*/ 	.word	0x000000ff
        /*0404*/ 	.word	0x00000178
        /*0408*/ 	.short	0x0100
        /*040a*/ 	.byte	0x04
	.zero		1


	//   ....[49]....
        /*040c*/ 	.word	0x00000d90
        /*0410*/ 	.word	0x000000ff
        /*0414*/ 	.word	0x00000188
        /*0418*/ 	.short	0x0100
        /*041a*/ 	.byte	0x04
	.zero		1


	//   ....[50]....
        /*041c*/ 	.word	0x00001710
        /*0420*/ 	.word	0x000000ff
        /*0424*/ 	.word	0x00000088
        /*0428*/ 	.short	0x010a
        /*042a*/ 	.byte	0x04
	.zero		1


	//   ....[51]....
        /*042c*/ 	.word	0x00001a20
        /*0430*/ 	.word	0x000000ff
        /*0434*/ 	.word	0x00000088
        /*0438*/ 	.short	0x010a
        /*043a*/ 	.byte	0x09
	.zero		1


	//   ....[52]....
        /*043c*/ 	.word	0x00001b90
        /*0440*/ 	.word	0x000000ff
        /*0444*/ 	.word	0x00000088
        /*0448*/ 	.short	0x010a
        /*044a*/ 	.byte	0x08
	.zero		1


	//   ....[53]....
        /*044c*/ 	.word	0x00001db0
        /*0450*/ 	.word	0x000000ff
        /*0454*/ 	.word	0x00000158
        /*0458*/ 	.short	0x0101
        /*045a*/ 	.byte	0x1e
	.zero		1


	//   ....[54]....
        /*045c*/ 	.word	0x00001de0
        /*0460*/ 	.word	0x000000ff
        /*0464*/ 	.word	0x00000088
        /*0468*/ 	.short	0x010a
        /*046a*/ 	.byte	0x04
	.zero		1


	//   ....[55]....
        /*046c*/ 	.word	0x000020c0
        /*0470*/ 	.word	0x000000ff
        /*0474*/ 	.word	0x00000088
        /*0478*/ 	.short	0x010a
        /*047a*/ 	.byte	0x09
	.zero		1


	//   ....[56]....
        /*047c*/ 	.word	0x00002230
        /*0480*/ 	.word	0x000000ff
        /*0484*/ 	.word	0x00000088
        /*0488*/ 	.short	0x010a
        /*048a*/ 	.byte	0x08
	.zero		1


	//   ....[57]....
        /*048c*/ 	.word	0x00002460
        /*0490*/ 	.word	0x000000ff
        /*0494*/ 	.word	0x00000160
        /*0498*/ 	.short	0x010a
        /*049a*/ 	.byte	0x1e
	.zero		1


	//   ....[58]....
        /*049c*/ 	.word	0x00002520
        /*04a0*/ 	.word	0x000000ff
        /*04a4*/ 	.word	0x00000000
        /*04a8*/ 	.short	0x0101
        /*04aa*/ 	.byte	0x04
	.zero		1


	//   ....[59]....
        /*04ac*/ 	.word	0x00002b20
        /*04b0*/ 	.word	0x000000ff
        /*04b4*/ 	.word	0x00000000
        /*04b8*/ 	.short	0x010a
        /*04ba*/ 	.byte	0x04
	.zero		1


	//   ....[60]....
        /*04bc*/ 	.word	0x00002bc0
        /*04c0*/ 	.word	0x000000ff
        /*04c4*/ 	.word	0x00000000
        /*04c8*/ 	.short	0x010a
        /*04ca*/ 	.byte	0x05
	.zero		1


	//   ....[61]....
        /*04cc*/ 	.word	0x00002c60
        /*04d0*/ 	.word	0x000000ff
        /*04d4*/ 	.word	0x00000000
        /*04d8*/ 	.short	0x010a
        /*04da*/ 	.byte	0x05
	.zero		1


	//   ....[62]....
        /*04dc*/ 	.word	0x00002d00
        /*04e0*/ 	.word	0x000000ff
        /*04e4*/ 	.word	0x00000000
        /*04e8*/ 	.short	0x010a
        /*04ea*/ 	.byte	0x05
	.zero		1


	//   ....[63]....
        /*04ec*/ 	.word	0x00002da0
        /*04f0*/ 	.word	0x000000ff
        /*04f4*/ 	.word	0x00000000
        /*04f8*/ 	.short	0x010a
        /*04fa*/ 	.byte	0x05
	.zero		1


	//   ....[64]....
        /*04fc*/ 	.word	0x00002e40
        /*0500*/ 	.word	0x000000ff
        /*0504*/ 	.word	0x00000000
        /*0508*/ 	.short	0x010a
        /*050a*/ 	.byte	0x05
	.zero		1


	//   ....[65]....
        /*050c*/ 	.word	0x00002ee0
        /*0510*/ 	.word	0x000000ff
        /*0514*/ 	.word	0x00000000
        /*0518*/ 	.short	0x010a
        /*051a*/ 	.byte	0x05
	.zero		1


	//   ....[66]....
        /*051c*/ 	.word	0x00002f80
        /*0520*/ 	.word	0x000000ff
        /*0524*/ 	.word	0x00000000
        /*0528*/ 	.short	0x010a
        /*052a*/ 	.byte	0x05
	.zero		1


	//   ....[67]....
        /*052c*/ 	.word	0x00003020
        /*0530*/ 	.word	0x000000ff
        /*0534*/ 	.word	0x00000000
        /*0538*/ 	.short	0x010a
        /*053a*/ 	.byte	0x05
	.zero		1


	//   ....[68]....
        /*053c*/ 	.word	0x000030c0
        /*0540*/ 	.word	0x000000ff
        /*0544*/ 	.word	0x00000000
        /*0548*/ 	.short	0x010a
        /*054a*/ 	.byte	0x05
	.zero		1


	//   ....[69]....
        /*054c*/ 	.word	0x00003160
        /*0550*/ 	.word	0x000000ff
        /*0554*/ 	.word	0x00000000
        /*0558*/ 	.short	0x010a
        /*055a*/ 	.byte	0x05
	.zero		1


	//   ....[70]....
        /*055c*/ 	.word	0x00003200
        /*0560*/ 	.word	0x000000ff
        /*0564*/ 	.word	0x00000000
        /*0568*/ 	.short	0x010a
        /*056a*/ 	.byte	0x05
	.zero		1


	//   ....[71]....
        /*056c*/ 	.word	0x000032a0
        /*0570*/ 	.word	0x000000ff
        /*0574*/ 	.word	0x00000000
        /*0578*/ 	.short	0x010a
        /*057a*/ 	.byte	0x05
	.zero		1


	//   ....[72]....
        /*057c*/ 	.word	0x00003340
        /*0580*/ 	.word	0x000000ff
        /*0584*/ 	.word	0x00000000
        /*0588*/ 	.short	0x010a
        /*058a*/ 	.byte	0x05
	.zero		1


	//   ....[73]....
        /*058c*/ 	.word	0x000033e0
        /*0590*/ 	.word	0x000000ff
        /*0594*/ 	.word	0x00000000
        /*0598*/ 	.short	0x010a
        /*059a*/ 	.byte	0x05
	.zero		1


	//   ....[74]....
        /*059c*/ 	.word	0x00003480
        /*05a0*/ 	.word	0x000000ff
        /*05a4*/ 	.word	0x00000000
        /*05a8*/ 	.short	0x010a
        /*05aa*/ 	.byte	0x05
	.zero		1


	//   ....[75]....
        /*05ac*/ 	.word	0x00003530
        /*05b0*/ 	.word	0x00000000
        /*05b4*/ 	.word	0x00000000
        /*05b8*/ 	.short	0x010a
        /*05ba*/ 	.byte	0xff
	.zero		1


	//   ....[76]....
        /*05bc*/ 	.word	0x00003680
        /*05c0*/ 	.word	0x000000ff
        /*05c4*/ 	.word	0x00000168
        /*05c8*/ 	.short	0x010a
        /*05ca*/ 	.byte	0x04
	.zero		1


	//   ....[77]....
        /*05cc*/ 	.word	0x00003720
        /*05d0*/ 	.word	0x000000ff
        /*05d4*/ 	.word	0x00000160
        /*05d8*/ 	.short	0x010a
        /*05da*/ 	.byte	0x04
	.zero		1


	//   ....[78]....
        /*05dc*/ 	.word	0x000037c0
        /*05e0*/ 	.word	0x000000ff
        /*05e4*/ 	.word	0x00000000
        /*05e8*/ 	.short	0x0101
        /*05ea*/ 	.byte	0x05
	.zero		1


	//   ....[79]....
        /*05ec*/ 	.word	0x00003800
        /*05f0*/ 	.word	0x000000ff
        /*05f4*/ 	.word	0x00000168
        /*05f8*/ 	.short	0x0106
        /*05fa*/ 	.byte	0x04
	.zero		1


	//   ....[80]....
        /*05fc*/ 	.word	0x00003840
        /*0600*/ 	.word	0x00000000
        /*0604*/ 	.word	0x00000168
        /*0608*/ 	.short	0x010a
        /*060a*/ 	.byte	0xff
	.zero		1


	//   ....[81]....
        /*060c*/ 	.word	0x00003d70
        /*0610*/ 	.word	0x000000ff
        /*0614*/ 	.word	0x00000160
        /*0618*/ 	.short	0x010a
        /*061a*/ 	.byte	0x12
	.zero		1


	//   ....[82]....
        /*061c*/ 	.word	0x00003e20
        /*0620*/ 	.word	0x000000ff
        /*0624*/ 	.word	0x00000000
        /*0628*/ 	.short	0x0101
        /*062a*/ 	.byte	0x17
	.zero		1


	//   ....[83]....
        /*062c*/ 	.word	0x00003e30
        /*0630*/ 	.word	0x000000ff
        /*0634*/ 	.word	0x00000180
        /*0638*/ 	.short	0x010a
        /*063a*/ 	.byte	0x16
	.zero		1


	//   ....[84]....
        /*063c*/ 	.word	0x00003ef0
        /*0640*/ 	.word	0x000000ff
        /*0644*/ 	.word	0x00000000
        /*0648*/ 	.short	0x010a
        /*064a*/ 	.byte	0x04
	.zero		1


	//   ....[85]....
        /*064c*/ 	.word	0x00003f30
        /*0650*/ 	.word	0x000000ff
        /*0654*/ 	.word	0x00000000
        /*0658*/ 	.short	0x010a
        /*065a*/ 	.byte	0x10
	.zero		1


	//   ....[86]....
        /*065c*/ 	.word	0x00004070
        /*0660*/ 	.word	0x000000ff
        /*0664*/ 	.word	0x00000000
        /*0668*/ 	.short	0x010a
        /*066a*/ 	.byte	0x04
	.zero		1


	//   ....[87]....
        /*066c*/ 	.word	0x000042c0
        /*0670*/ 	.word	0x000000ff
        /*0674*/ 	.word	0x00000000
        /*0678*/ 	.short	0x010a
        /*067a*/ 	.byte	0x04
	.zero		1


	//   ....[88]....
        /*067c*/ 	.word	0x00004350
        /*0680*/ 	.word	0x000000ff
        /*0684*/ 	.word	0x00000000
        /*0688*/ 	.short	0x010a
        /*068a*/ 	.byte	0x04
	.zero		1


	//   ....[89]....
        /*068c*/ 	.word	0x00004920
        /*0690*/ 	.word	0x000000ff
        /*0694*/ 	.word	0x00000160
        /*0698*/ 	.short	0x010a
        /*069a*/ 	.byte	0x14
	.zero		1


	//   ....[90]....
        /*069c*/ 	.word	0x000049c0
        /*06a0*/ 	.word	0x000000ff
        /*06a4*/ 	.word	0x00000000
        /*06a8*/ 	.short	0x0101
        /*06aa*/ 	.byte	0x2f
	.zero		1


	//   ....[91]....
        /*06ac*/ 	.word	0x00004f10
        /*06b0*/ 	.word	0x000000ff
        /*06b4*/ 	.word	0x00000158
        /*06b8*/ 	.short	0x010a
        /*06ba*/ 	.byte	0x14
	.zero		1


	//   ....[92]....
        /*06bc*/ 	.word	0x000050b0
        /*06c0*/ 	.word	0x000000ff
        /*06c4*/ 	.word	0x00000130
        /*06c8*/ 	.short	0x010a
        /*06ca*/ 	.byte	0x14
	.zero		1


	//   ....[93]....
        /*06cc*/ 	.word	0x00005380
        /*06d0*/ 	.word	0x000000ff
        /*06d4*/ 	.word	0x00000110
        /*06d8*/ 	.short	0x010b
        /*06da*/ 	.byte	0x14
	.zero		1


	//   ....[94]....
        /*06dc*/ 	.word	0x00005390
        /*06e0*/ 	.word	0x000000ff
        /*06e4*/ 	.word	0x00000000
        /*06e8*/ 	.short	0x0101
        /*06ea*/ 	.byte	0x35
	.zero		1


	//   ....[95]....
        /*06ec*/ 	.word	0x000053b0
        /*06f0*/ 	.word	0x000000ff
        /*06f4*/ 	.word	0x00000138
        /*06f8*/ 	.short	0x010a
        /*06fa*/ 	.byte	0x14
	.zero		1


	//   ....[96]....
        /*06fc*/ 	.word	0x00005500
        /*0700*/ 	.word	0x000000ff
        /*0704*/ 	.word	0x00000118
        /*0708*/ 	.short	0x010b
        /*070a*/ 	.byte	0x14
	.zero		1


	//   ....[97]....
        /*070c*/ 	.word	0x00005510
        /*0710*/ 	.word	0x000000ff
        /*0714*/ 	.word	0x00000000
        /*0718*/ 	.short	0x0101
        /*071a*/ 	.byte	0x32
	.zero		1


	//   ....[98]....
        /*071c*/ 	.word	0x00005530
        /*0720*/ 	.word	0x000000ff
        /*0724*/ 	.word	0x00000140
        /*0728*/ 	.short	0x010a
        /*072a*/ 	.byte	0x14
	.zero		1


	//   ....[99]....
        /*072c*/ 	.word	0x000056a0
        /*0730*/ 	.word	0x000000ff
        /*0734*/ 	.word	0x00000120
        /*0738*/ 	.short	0x010b
        /*073a*/ 	.byte	0x14
	.zero		1


	//   ....[100]....
        /*073c*/ 	.word	0x000056b0
        /*0740*/ 	.word	0x000000ff
        /*0744*/ 	.word	0x00000000
        /*0748*/ 	.short	0x0101
        /*074a*/ 	.byte	0x31
	.zero		1


	//   ....[101]....
        /*074c*/ 	.word	0x000056c0
        /*0750*/ 	.word	0x000000ff
        /*0754*/ 	.word	0x00000148
        /*0758*/ 	.short	0x010a
        /*075a*/ 	.byte	0x14
	.zero		1


	//   ....[102]....
        /*075c*/ 	.word	0x00005870
        /*0760*/ 	.word	0x000000ff
        /*0764*/ 	.word	0x00000128
        /*0768*/ 	.short	0x010b
        /*076a*/ 	.byte	0x14
	.zero		1


	//   ....[103]....
        /*076c*/ 	.word	0x00005880
        /*0770*/ 	.word	0x000000ff
        /*0774*/ 	.word	0x00000000
        /*0778*/ 	.short	0x0101
        /*077a*/ 	.byte	0x30
	.zero		1


	//   ....[104]....
        /*077c*/ 	.word	0x000058b0
        /*0780*/ 	.word	0x000000ff
        /*0784*/ 	.word	0x00000130
        /*0788*/ 	.short	0x010a
        /*078a*/ 	.byte	0x14
	.zero		1


	//   ....[105]....
        /*078c*/ 	.word	0x000058d0
        /*0790*/ 	.word	0x000000ff
        /*0794*/ 	.word	0x00000138
        /*0798*/ 	.short	0x010a
        /*079a*/ 	.byte	0x14
	.zero		1


	//   ....[106]....
        /*079c*/ 	.word	0x000058f0
        /*07a0*/ 	.word	0x000000ff
        /*07a4*/ 	.word	0x00000140
        /*07a8*/ 	.short	0x010a
        /*07aa*/ 	.byte	0x14
	.zero		1


	//   ....[107]....
        /*07ac*/ 	.word	0x00005930
        /*07b0*/ 	.word	0x00000000
        /*07b4*/ 	.word	0x00000148
        /*07b8*/ 	.short	0x010a
        /*07ba*/ 	.byte	0xff
	.zero		1


	//   ....[108]....
        /*07bc*/ 	.word	0x00005ce0
        /*07c0*/ 	.word	0x000000ff
        /*07c4*/ 	.word	0x00000160
        /*07c8*/ 	.short	0x010a
        /*07ca*/ 	.byte	0x31
	.zero		1


	//   ....[109]....
        /*07cc*/ 	.word	0x00005db0
        /*07d0*/ 	.word	0x000000ff
        /*07d4*/ 	.word	0x00000000
        /*07d8*/ 	.short	0x0101
        /*07da*/ 	.byte	0x04
	.zero		1


	//   ....[110]....
        /*07dc*/ 	.word	0x00006a30
        /*07e0*/ 	.word	0x000000ff
        /*07e4*/ 	.word	0x00000110
        /*07e8*/ 	.short	0x010a
        /*07ea*/ 	.byte	0x31
	.zero		1


	//   ....[111]....
        /*07ec*/ 	.word	0x00006ac0
        /*07f0*/ 	.word	0x00000046
        /*07f4*/ 	.word	0x00000170
        /*07f8*/ 	.short	0x010a
        /*07fa*/ 	.byte	0xff
	.zero		1


	//   ....[112]....
        /*07fc*/ 	.word	0x00006c90
        /*0800*/ 	.word	0x000000ff
        /*0804*/ 	.word	0x00000110
        /*0808*/ 	.short	0x010a
        /*080a*/ 	.byte	0x31
	.zero		1


	//   ....[113]....
        /*080c*/ 	.word	0x00006d70
        /*0810*/ 	.word	0x00000046
        /*0814*/ 	.word	0x00000170
        /*0818*/ 	.short	0x010a
        /*081a*/ 	.byte	0xff
	.zero		1


	//   ....[114]....
        /*081c*/ 	.word	0x000074d0
        /*0820*/ 	.word	0x00000000
        /*0824*/ 	.word	0x00000000
        /*0828*/ 	.short	0x0101
        /*082a*/ 	.byte	0xff
	.zero		1


	//   ....[115]....
        /*082c*/ 	.word	0x000074e0
        /*0830*/ 	.word	0x00000004
        /*0834*/ 	.word	0x00000110
        /*0838*/ 	.short	0x010a
        /*083a*/ 	.byte	0xff
	.zero		1


	//   ....[116]....
        /*083c*/ 	.word	0x000075a0
        /*0840*/ 	.word	0x00000004
        /*0844*/ 	.word	0x00000110
        /*0848*/ 	.short	0x010a
        /*084a*/ 	.byte	0xff
	.zero		1


	//   ....[117]....
        /*084c*/ 	.word	0x00007d80
        /*0850*/ 	.word	0x00000000
        /*0854*/ 	.word	0x00000000
        /*0858*/ 	.short	0x0101
        /*085a*/ 	.byte	0xff
	.zero		1


	//   ....[118]....
        /*085c*/ 	.word	0x00007da0
        /*0860*/ 	.word	0x00000002
        /*0864*/ 	.word	0x00000110
        /*0868*/ 	.short	0x010a
        /*086a*/ 	.byte	0xff
	.zero		1


	//   ....[119]....
        /*086c*/ 	.word	0x00007e50
        /*0870*/ 	.word	0x00000002
        /*0874*/ 	.word	0x00000110
        /*0878*/ 	.short	0x010a
        /*087a*/ 	.byte	0xff
	.zero		1


	//   ....[120]....
        /*087c*/ 	.word	0x00008620
        /*0880*/ 	.word	0x00000000
        /*0884*/ 	.word	0x00000000
        /*0888*/ 	.short	0x0101
        /*088a*/ 	.byte	0xff
	.zero		1


	//   ....[121]....
        /*088c*/ 	.word	0x00008640
        /*0890*/ 	.word	0x00000003
        /*0894*/ 	.word	0x00000110
        /*0898*/ 	.short	0x010a
        /*089a*/ 	.byte	0xff
	.zero		1


	//   ....[122]....
        /*089c*/ 	.word	0x000086f0
        /*08a0*/ 	.word	0x00000003
        /*08a4*/ 	.word	0x00000110
        /*08a8*/ 	.short	0x010a
        /*08aa*/ 	.byte	0xff
	.zero		1


	//   ....[123]....
        /*08ac*/ 	.word	0x00008b00
        /*08b0*/ 	.word	0x000000ff
        /*08b4*/ 	.word	0x00000000
        /*08b8*/ 	.short	0x0101
        /*08ba*/ 	.byte	0x04
	.zero		1


	//   ....[124]....
        /*08bc*/ 	.word	0x00008f30
        /*08c0*/ 	.word	0x00000000
        /*08c4*/ 	.word	0x00000000
        /*08c8*/ 	.short	0x0101
        /*08ca*/ 	.byte	0xff
	.zero		1


	//   ....[125]....
        /*08cc*/ 	.word	0x000091b0
        /*08d0*/ 	.word	0x000000ff
        /*08d4*/ 	.word	0x00000000
        /*08d8*/ 	.short	0x0101
        /*08da*/ 	.byte	0x04
	.zero		1


	//   ....[126]....
        /*08dc*/ 	.word	0x000091e0
        /*08e0*/ 	.word	0x00000000
        /*08e4*/ 	.word	0x00000088
        /*08e8*/ 	.short	0x010a
        /*08ea*/ 	.byte	0xff
	.zero		1


	//   ....[127]....
        /*08ec*/ 	.word	0x00009240
        /*08f0*/ 	.word	0x00000000
        /*08f4*/ 	.word	0x00000088
        /*08f8*/ 	.short	0x010a
        /*08fa*/ 	.byte	0xff
	.zero		1


	//   ....[128]....
        /*08fc*/ 	.word	0x000092a0
        /*0900*/ 	.word	0x00000000
        /*0904*/ 	.word	0x00000160
        /*0908*/ 	.short	0x010a
        /*090a*/ 	.byte	0xff
	.zero		1


	//   ....[129]....
        /*090c*/ 	.word	0x00009300
        /*0910*/ 	.word	0x00000000
        /*0914*/ 	.word	0x00000000
        /*0918*/ 	.short	0x010a
        /*091a*/ 	.byte	0xff
	.zero		1


	//   ....[130]....
        /*091c*/ 	.word	0x00009360
        /*0920*/ 	.word	0x00000000
        /*0924*/ 	.word	0x00000000
        /*0928*/ 	.short	0x010a
        /*092a*/ 	.byte	0xff
	.zero		1


	//   ....[131]....
        /*092c*/ 	.word	0x000093c0
        /*0930*/ 	.word	0x00000000
        /*0934*/ 	.word	0x00000000
        /*0938*/ 	.short	0x010a
        /*093a*/ 	.byte	0xff
	.zero		1


	//   ....[132]....
        /*093c*/ 	.word	0x00009420
        /*0940*/ 	.word	0x00000000
        /*0944*/ 	.word	0x00000000
        /*0948*/ 	.short	0x010a
        /*094a*/ 	.byte	0xff
	.zero		1


	//   ....[133]....
        /*094c*/ 	.word	0x00009480
        /*0950*/ 	.word	0x00000000
        /*0954*/ 	.word	0x00000000
        /*0958*/ 	.short	0x010a
        /*095a*/ 	.byte	0xff
	.zero		1


	//   ....[134]....
        /*095c*/ 	.word	0x000094e0
        /*0960*/ 	.word	0x00000000
        /*0964*/ 	.word	0x00000000
        /*0968*/ 	.short	0x010a
        /*096a*/ 	.byte	0xff
	.zero		1


	//   ....[135]....
        /*096c*/ 	.word	0x00009540
        /*0970*/ 	.word	0x00000000
        /*0974*/ 	.word	0x00000000
        /*0978*/ 	.short	0x010a
        /*097a*/ 	.byte	0xff
	.zero		1


	//   ....[136]....
        /*097c*/ 	.word	0x000095a0
        /*0980*/ 	.word	0x00000000
        /*0984*/ 	.word	0x00000000
        /*0988*/ 	.short	0x010a
        /*098a*/ 	.byte	0xff
	.zero		1


	//   ....[137]....
        /*098c*/ 	.word	0x00009600
        /*0990*/ 	.word	0x00000000
        /*0994*/ 	.word	0x00000000
        /*0998*/ 	.short	0x010a
        /*099a*/ 	.byte	0xff
	.zero		1


	//   ....[138]....
        /*099c*/ 	.word	0x00009660
        /*09a0*/ 	.word	0x00000000
        /*09a4*/ 	.word	0x00000000
        /*09a8*/ 	.short	0x010a
        /*09aa*/ 	.byte	0xff
	.zero		1


	//   ....[139]....
        /*09ac*/ 	.word	0x000096c0
        /*09b0*/ 	.word	0x00000000
        /*09b4*/ 	.word	0x00000000
        /*09b8*/ 	.short	0x010a
        /*09ba*/ 	.byte	0xff
	.zero		1


	//   ....[140]....
        /*09bc*/ 	.word	0x00009720
        /*09c0*/ 	.word	0x00000000
        /*09c4*/ 	.word	0x00000000
        /*09c8*/ 	.short	0x010a
        /*09ca*/ 	.byte	0xff
	.zero		1


	//   ....[141]....
        /*09cc*/ 	.word	0x00009780
        /*09d0*/ 	.word	0x00000000
        /*09d4*/ 	.word	0x00000000
        /*09d8*/ 	.short	0x010a
        /*09da*/ 	.byte	0xff
	.zero		1


	//   ....[142]....
        /*09dc*/ 	.word	0x000097e0
        /*09e0*/ 	.word	0x00000000
        /*09e4*/ 	.word	0x00000000
        /*09e8*/ 	.short	0x010a
        /*09ea*/ 	.byte	0xff
	.zero		1


	//   ....[143]....
        /*09ec*/ 	.word	0x00009840
        /*09f0*/ 	.word	0x00000000
        /*09f4*/ 	.word	0x00000000
        /*09f8*/ 	.short	0x010a
        /*09fa*/ 	.byte	0xff
	.zero		1


	//   ....[144]....
        /*09fc*/ 	.word	0x000098a0
        /*0a00*/ 	.word	0x00000000
        /*0a04*/ 	.word	0x00000000
        /*0a08*/ 	.short	0x010a
        /*0a0a*/ 	.byte	0xff
	.zero		1


	//   ....[145]....
        /*0a0c*/ 	.word	0x00009900
        /*0a10*/ 	.word	0x00000004
        /*0a14*/ 	.word	0x00000168
        /*0a18*/ 	.short	0x010a
        /*0a1a*/ 	.byte	0xff
	.zero		1


	//   ....[146]....
        /*0a1c*/ 	.word	0x00009960
        /*0a20*/ 	.word	0x00000004
        /*0a24*/ 	.word	0x00000160
        /*0a28*/ 	.short	0x010a
        /*0a2a*/ 	.byte	0xff
	.zero		1


	//   ....[147]....
        /*0a2c*/ 	.word	0x000099c0
        /*0a30*/ 	.word	0x00000000
        /*0a34*/ 	.word	0x00000160
        /*0a38*/ 	.short	0x010a
        /*0a3a*/ 	.byte	0xff
	.zero		1


	//   ....[148]....
        /*0a3c*/ 	.word	0x00009a20
        /*0a40*/ 	.word	0x00000004
        /*0a44*/ 	.word	0x00000180
        /*0a48*/ 	.short	0x010a
        /*0a4a*/ 	.byte	0xff
	.zero		1


	//   ....[149]....
        /*0a4c*/ 	.word	0x00009a80
        /*0a50*/ 	.word	0x00000000
        /*0a54*/ 	.word	0x00000000
        /*0a58*/ 	.short	0x010a
        /*0a5a*/ 	.byte	0xff
	.zero		1


	//   ....[150]....
        /*0a5c*/ 	.word	0x00009ae0
        /*0a60*/ 	.word	0x00000000
        /*0a64*/ 	.word	0x00000000
        /*0a68*/ 	.short	0x010a
        /*0a6a*/ 	.byte	0xff
	.zero		1


	//   ....[151]....
        /*0a6c*/ 	.word	0x00009b40
        /*0a70*/ 	.word	0x00000000
        /*0a74*/ 	.word	0x00000000
        /*0a78*/ 	.short	0x010a
        /*0a7a*/ 	.byte	0xff
	.zero		1


	//   ....[152]....
        /*0a7c*/ 	.word	0x00009ba0
        /*0a80*/ 	.word	0x00000000
        /*0a84*/ 	.word	0x00000160
        /*0a88*/ 	.short	0x010a
        /*0a8a*/ 	.byte	0xff
	.zero		1


	//   ....[153]....
        /*0a8c*/ 	.word	0x00009c00
        /*0a90*/ 	.word	0x00000000
        /*0a94*/ 	.word	0x00000158
        /*0a98*/ 	.short	0x010a
        /*0a9a*/ 	.byte	0xff
	.zero		1


	//   ....[154]....
        /*0a9c*/ 	.word	0x00009c60
        /*0aa0*/ 	.word	0x00000002
        /*0aa4*/ 	.word	0x00000130
        /*0aa8*/ 	.short	0x010a
        /*0aaa*/ 	.byte	0xff
	.zero		1


	//   ....[155]....
        /*0aac*/ 	.word	0x00009cc0
        /*0ab0*/ 	.word	0x00000002
        /*0ab4*/ 	.word	0x00000138
        /*0ab8*/ 	.short	0x010a
        /*0aba*/ 	.byte	0xff
	.zero		1


	//   ....[156]....
        /*0abc*/ 	.word	0x00009d20
        /*0ac0*/ 	.word	0x00000002
        /*0ac4*/ 	.word	0x00000140
        /*0ac8*/ 	.short	0x010a
        /*0aca*/ 	.byte	0xff
	.zero		1


	//   ....[157]....
        /*0acc*/ 	.word	0x00009d80
        /*0ad0*/ 	.word	0x00000000
        /*0ad4*/ 	.word	0x00000148
        /*0ad8*/ 	.short	0x010a
        /*0ada*/ 	.byte	0xff
	.zero		1


	//   ....[158]....
        /*0adc*/ 	.word	0x00009de0
        /*0ae0*/ 	.word	0x00000000
        /*0ae4*/ 	.word	0x00000130
        /*0ae8*/ 	.short	0x010a
        /*0aea*/ 	.byte	0xff
	.zero		1


	//   ....[159]....
        /*0aec*/ 	.word	0x00009e40
        /*0af0*/ 	.word	0x00000000
        /*0af4*/ 	.word	0x00000138
        /*0af8*/ 	.short	0x010a
        /*0afa*/ 	.byte	0xff
	.zero		1


	//   ....[160]....
        /*0afc*/ 	.word	0x00009ea0
        /*0b00*/ 	.word	0x00000000
        /*0b04*/ 	.word	0x00000140
        /*0b08*/ 	.short	0x010a
        /*0b0a*/ 	.byte	0xff
	.zero		1


	//   ....[161]....
        /*0b0c*/ 	.word	0x00009f00
        /*0b10*/ 	.word	0x00000000
        /*0b14*/ 	.word	0x00000160
        /*0b18*/ 	.short	0x010a
        /*0b1a*/ 	.byte	0xff
	.zero		1


	//   ....[162]....
        /*0b1c*/ 	.word	0x00009f60
        /*0b20*/ 	.word	0x00000002
        /*0b24*/ 	.word	0x00000110
        /*0b28*/ 	.short	0x010a
        /*0b2a*/ 	.byte	0xff
	.zero		1


	//   ....[163]....
        /*0b2c*/ 	.word	0x00009fb0
        /*0b30*/ 	.word	0x00000046
        /*0b34*/ 	.word	0x00000170
        /*0b38*/ 	.short	0x010a
        /*0b3a*/ 	.byte	0xff
	.zero		1


	//   ....[164]....
        /*0b3c*/ 	.word	0x0000a000
        /*0b40*/ 	.word	0x00000004
        /*0b44*/ 	.word	0x00000110
        /*0b48*/ 	.short	0x010a
        /*0b4a*/ 	.byte	0xff
	.zero		1


	//   ....[165]....
        /*0b4c*/ 	.word	0x0000a050
        /*0b50*/ 	.word	0x00000002
        /*0b54*/ 	.word	0x00000110
        /*0b58*/ 	.short	0x010a
        /*0b5a*/ 	.byte	0xff
	.zero		1


	//   ....[166]....
        /*0b5c*/ 	.word	0x0000a0a0
        /*0b60*/ 	.word	0x00000003
        /*0b64*/ 	.word	0x00000110
        /*0b68*/ 	.short	0x010a
        /*0b6a*/ 	.byte	0xff
	.zero		1


	//----- nvinfo : EIATTR_NUM_MBARRIERS
	.align		4
.L_47:
        /*0b6c*/ 	.byte	0x03, 0x38
        /*0b6e*/ 	.short	0x0032


	//----- nvinfo : EIATTR_EXIT_INSTR_OFFSETS
	.align		4
        /*0b70*/ 	.byte	0x04, 0x1c
        /*0b72*/ 	.short	(.L_49 - .L_48)


	//   ....[0]....
.L_48:
        /*0b74*/ 	.word	0x00003560


	//   ....[1]....
        /*0b78*/ 	.word	0x00003810


	//   ....[2]....
        /*0b7c*/ 	.word	0x00003870


	//   ....[3]....
        /*0b80*/ 	.word	0x000045c0


	//   ....[4]....
        /*0b84*/ 	.word	0x00005960


	//   ....[5]....
        /*0b88*/ 	.word	0x000059a0


	//   ....[6]....
        /*0b8c*/ 	.word	0x00009090


	//   ....[7]....
        /*0b90*/ 	.word	0x00009110


	//   ....[8]....
        /*0b94*/ 	.word	0x00009140


	//   ....[9]....
        /*0b98*/ 	.word	0x000091c0


	//----- nvinfo : EIATTR_MAX_THREADS
	.align		4
.L_49:
        /*0b9c*/ 	.byte	0x04, 0x05
        /*0b9e*/ 	.short	(.L_51 - .L_50)
.L_50:
        /*0ba0*/ 	.word	0x00000100
        /*0ba4*/ 	.word	0x00000001
        /*0ba8*/ 	.word	0x00000001


	//----- nvinfo : EIATTR_CRS_STACK_SIZE
	.align		4
.L_51:
        /*0bac*/ 	.byte	0x04, 0x1e
        /*0bae*/ 	.short	(.L_53 - .L_52)
.L_52:
        /*0bb0*/ 	.word	0x00000000


	//----- nvinfo : EIATTR_CBANK_PARAM_SIZE
	.align		4
.L_53:
        /*0bb4*/ 	.byte	0x03, 0x19
        /*0bb6*/ 	.short	0x0900


	//----- nvinfo : EIATTR_PARAM_CBANK
	.align		4
        /*0bb8*/ 	.byte	0x04, 0x0a
        /*0bba*/ 	.short	(.L_55 - .L_54)
	.align		4
.L_54:
        /*0bbc*/ 	.word	index@(.nv.constant0._ZN7cutlass13device_kernelINS_4conv6kernel13ConvUniversalINS1_16ConvProblemShapeILNS1_8OperatorE0ELi3EEENS1_10collective14CollectiveConvINS1_47MainloopSm100TmaUmmaWarpSpecializedImplicitGemmILS5_0ELi17ELi3ELi1ELi2EN4cute5tupleIJNSA_1CILi1EEESD_SD_EEEEENSB_IJNSC_ILi64EEENSC_ILi128EEENSB_IJNSC_ILi32EEEEEEEEENS_10bfloat16_tESL_NSA_8TiledMMAINSA_8MMA_AtomIJNSA_20SM100_MMA_F16BF16_SSISL_SL_fLi64ELi128ELNSA_4UMMA5MajorE0ELSQ_0ELNSP_7ScaleInE0ELSR_0EEEEEENSA_6LayoutISE_NSB_IJNSC_ILi0EEESV_SV_EEEEENSB_IJNSA_10UnderscoreESY_SY_EEEEENS7_6detail27Sm100ImplicitGemmTileTraitsINSA_20SM90_TMA_LOAD_IM2COLENSA_14ComposedLayoutINSA_7SwizzleILi2ELi4ELi3EEENSA_18smem_ptr_flag_bitsILi16EEENSU_INSB_IJNSC_ILi8EEESI_EEENSB_IJSI_SD_EEEEEEEvEENS12_INSA_13SM90_TMA_LOADES1D_vEEEENS_8epilogue10collective18CollectiveEpilogueINS1I_23Sm100TmaWarpSpecializedILi4ELi2ELi16ELb1ELb0EEEJSK_NSB_IJNSU_ISG_SD_EENSU_ISI_SD_EEEEESL_NSB_IJNSB_IJllllEEESD_SV_EEESL_S1R_NS1I_6fusion15FusionCallbacksIS1M_NS1S_17LinearCombinationISL_fSL_fLNS_15FloatRoundStyleE2EEESK_S1P_JEEENSA_5SM1004TMEM4LOAD26SM100_TMEM_LOAD_16dp256b4xES13_S1D_NSA_17SM75_U32x4_LDSM_NENSA_21SM90_TMA_STORE_IM2COLES1D_NSA_17SM90_U32x4_STSM_NENSA_39AutoVectorizingCopyWithAssumedAlignmentILi128EEEEEEvvEEEEvNT_6ParamsE)
        /*0bc0*/ 	.short	0x0380
        /*0bc2*/ 	.short	0x0900


	//----- nvinfo : EIATTR_SW_WAR
	.align		4
.L_55:
        /*0bc4*/ 	.byte	0x04, 0x36
        /*0bc6*/ 	.short	(.L_57 - .L_56)
.L_56:
        /*0bc8*/ 	.word	0x00000008
.L_57:


//--------------------- .nv.callgraph             --------------------------
	.section	.nv.callgraph,"",@"SHT_CUDA_CALLGRAPH"
	.align	4
	.sectionentsize	8
	.align		4
        /*0000*/ 	.word	0x00000000
	.align		4
        /*0004*/ 	.word	0xffffffff
	.align		4
        /*0008*/ 	.word	index@(_ZN7cutlass13device_kernelINS_4conv6kernel13ConvUniversalINS1_16ConvProblemShapeILNS1_8OperatorE0ELi3EEENS1_10collective14CollectiveConvINS1_47MainloopSm100TmaUmmaWarpSpecializedImplicitGemmILS5_0ELi17ELi3ELi1ELi2EN4cute5tupleIJNSA_1CILi1EEESD_SD_EEEEENSB_IJNSC_ILi64EEENSC_ILi128EEENSB_IJNSC_ILi32EEEEEEEEENS_10bfloat16_tESL_NSA_8TiledMMAINSA_8MMA_AtomIJNSA_20SM100_MMA_F16BF16_SSISL_SL_fLi64ELi128ELNSA_4UMMA5MajorE0ELSQ_0ELNSP_7ScaleInE0ELSR_0EEEEEENSA_6LayoutISE_NSB_IJNSC_ILi0EEESV_SV_EEEEENSB_IJNSA_10UnderscoreESY_SY_EEEEENS7_6detail27Sm100ImplicitGemmTileTraitsINSA_20SM90_TMA_LOAD_IM2COLENSA_14ComposedLayoutINSA_7SwizzleILi2ELi4ELi3EEENSA_18smem_ptr_flag_bitsILi16EEENSU_INSB_IJNSC_ILi8EEESI_EEENSB_IJSI_SD_EEEEEEEvEENS12_INSA_13SM90_TMA_LOADES1D_vEEEENS_8epilogue10collective18CollectiveEpilogueINS1I_23Sm100TmaWarpSpecializedILi4ELi2ELi16ELb1ELb0EEEJSK_NSB_IJNSU_ISG_SD_EENSU_ISI_SD_EEEEESL_NSB_IJNSB_IJllllEEESD_SV_EEESL_S1R_NS1I_6fusion15FusionCallbacksIS1M_NS1S_17LinearCombinationISL_fSL_fLNS_15FloatRoundStyleE2EEESK_S1P_JEEENSA_5SM1004TMEM4LOAD26SM100_TMEM_LOAD_16dp256b4xES13_S1D_NSA_17SM75_U32x4_LDSM_NENSA_21SM90_TMA_STORE_IM2COLES1D_NSA_17SM90_U32x4_STSM_NENSA_39AutoVectorizingCopyWithAssumedAlignmentILi128EEEEEEvvEEEEvNT_6ParamsE)
	.align		4
        /*000c*/ 	.word	index@(__assertfail)
	.align		4
        /*0010*/ 	.word	0x00000000
	.align		4
        /*0014*/ 	.word	0xfffffffe
	.align		4
        /*0018*/ 	.word	0x00000000
	.align		4
        /*001c*/ 	.word	0xfffffffd
	.align		4
        /*0020*/ 	.word	0x00000000
	.align		4
        /*0024*/ 	.word	0xfffffffc


//--------------------- .nv.constant4             --------------------------
	.section	.nv.constant4,"a",@progbits
	.align	8
	.align		8
.nv.constant4:
        /*0000*/ 	.dword	__assertfail
	.align		8
        /*0008*/ 	.dword	__unnamed_1
	.align		8
        /*0010*/ 	.dword	__unnamed_2
	.align		8
        /*0018*/ 	.dword	_ZN39_INTERNAL_d9ced31e_4_k_cu_9f0cba8c_31574cuda3std3__45__cpo5beginE
	.align		8
        /*0020*/ 	.dword	_ZN39_INTERNAL_d9ced31e_4_k_cu_9f0cba8c_31574cuda3std3__45__cpo3endE
	.align		8
        /*0028*/ 	.dword	_ZN39_INTERNAL_d9ced31e_4_k_cu_9f0cba8c_31574cuda3std3__45__cpo6cbeginE
	.align		8
        /*0030*/ 	.dword	_ZN39_INTERNAL_d9ced31e_4_k_cu_9f0cba8c_31574cuda3std3__45__cpo4cendE
	.align		8
        /*0038*/ 	.dword	_ZN39_INTERNAL_d9ced31e_4_k_cu_9f0cba8c_31574cuda3std3__441_GLOBAL__N__d9ced31e_4_k_cu_9f0cba8c_31576ignoreE
	.align		8
        /*0040*/ 	.dword	_ZN39_INTERNAL_d9ced31e_4_k_cu_9f0cba8c_31574cuda3std3__419piecewise_constructE
	.align		8
        /*0048*/ 	.dword	_ZN39_INTERNAL_d9ced31e_4_k_cu_9f0cba8c_31574cuda3std3__48in_placeE
	.align		8
        /*0050*/ 	.dword	_ZN39_INTERNAL_d9ced31e_4_k_cu_9f0cba8c_31574cuda3std6ranges3__45__cpo4swapE
	.align		8
        /*0058*/ 	.dword	_ZN39_INTERNAL_d9ced31e_4_k_cu_9f0cba8c_31574cuda3std6ranges3__45__cpo9iter_moveE
	.align		8
        /*0060*/ 	.dword	_ZN39_INTERNAL_d9ced31e_4_k_cu_9f0cba8c_31574cute7productE
	.align		8
        /*0068*/ 	.dword	_ZN39_INTERNAL_d9ced31e_4_k_cu_9f0cba8c_31574cute1_E
	.align		8
        /*0070*/ 	.dword	$str$27
	.align		8
        /*0078*/ 	.dword	$str$28
	.align		8
        /*0080*/ 	.dword	$str$29
	.align		8
        /*0088*/ 	.dword	$str$30


//--------------------- .text._ZN7cutlass13device_kernelINS_4conv6kernel13ConvUniversalINS1_16ConvProblemShapeILNS1_8OperatorE0ELi3EEENS1_10collective14CollectiveConvINS1_47MainloopSm100TmaUmmaWarpSpecializedImplicitGemmILS5_0ELi17ELi3ELi1ELi2EN4cute5tupleIJNSA_1CILi1EEESD_SD_EEEEENSB_IJNSC_ILi64EEENSC_ILi128EEENSB_IJNSC_ILi32EEEEEEEEENS_10bfloat16_tESL_NSA_8TiledMMAINSA_8MMA_AtomIJNSA_20SM100_MMA_F16BF16_SSISL_SL_fLi64ELi128ELNSA_4UMMA5MajorE0ELSQ_0ELNSP_7ScaleInE0ELSR_0EEEEEENSA_6LayoutISE_NSB_IJNSC_ILi0EEESV_SV_EEEEENSB_IJNSA_10UnderscoreESY_SY_EEEEENS7_6detail27Sm100ImplicitGemmTileTraitsINSA_20SM90_TMA_LOAD_IM2COLENSA_14ComposedLayoutINSA_7SwizzleILi2ELi4ELi3EEENSA_18smem_ptr_flag_bitsILi16EEENSU_INSB_IJNSC_ILi8EEESI_EEENSB_IJSI_SD_EEEEEEEvEENS12_INSA_13SM90_TMA_LOADES1D_vEEEENS_8epilogue10collective18CollectiveEpilogueINS1I_23Sm100TmaWarpSpecializedILi4ELi2ELi16ELb1ELb0EEEJSK_NSB_IJNSU_ISG_SD_EENSU_ISI_SD_EEEEESL_NSB_IJNSB_IJllllEEESD_SV_EEESL_S1R_NS1I_6fusion15FusionCallbacksIS1M_NS1S_17LinearCombinationISL_fSL_fLNS_15FloatRoundStyleE2EEESK_S1P_JEEENSA_5SM1004TMEM4LOAD26SM100_TMEM_LOAD_16dp256b4xES13_S1D_NSA_17SM75_U32x4_LDSM_NENSA_21SM90_TMA_STORE_IM2COLES1D_NSA_17SM90_U32x4_STSM_NENSA_39AutoVectorizingCopyWithAssumedAlignmentILi128EEEEEEvvEEEEvNT_6ParamsE --------------------------
	.section	.text._ZN7cutlass13device_kernelINS_4conv6kernel13ConvUniversalINS1_16ConvProblemShapeILNS1_8OperatorE0ELi3EEENS1_10collective14CollectiveConvINS1_47MainloopSm100TmaUmmaWarpSpecializedImplicitGemmILS5_0ELi17ELi3ELi1ELi2EN4cute5tupleIJNSA_1CILi1EEESD_SD_EEEEENSB_IJNSC_ILi64EEENSC_ILi128EEENSB_IJNSC_ILi32EEEEEEEEENS_10bfloat16_tESL_NSA_8TiledMMAINSA_8MMA_AtomIJNSA_20SM100_MMA_F16BF16_SSISL_SL_fLi64ELi128ELNSA_4UMMA5MajorE0ELSQ_0ELNSP_7ScaleInE0ELSR_0EEEEEENSA_6LayoutISE_NSB_IJNSC_ILi0EEESV_SV_EEEEENSB_IJNSA_10UnderscoreESY_SY_EEEEENS7_6detail27Sm100ImplicitGemmTileTraitsINSA_20SM90_TMA_LOAD_IM2COLENSA_14ComposedLayoutINSA_7SwizzleILi2ELi4ELi3EEENSA_18smem_ptr_flag_bitsILi16EEENSU_INSB_IJNSC_ILi8EEESI_EEENSB_IJSI_SD_EEEEEEEvEENS12_INSA_13SM90_TMA_LOADES1D_vEEEENS_8epilogue10collective18CollectiveEpilogueINS1I_23Sm100TmaWarpSpecializedILi4ELi2ELi16ELb1ELb0EEEJSK_NSB_IJNSU_ISG_SD_EENSU_ISI_SD_EEEEESL_NSB_IJNSB_IJllllEEESD_SV_EEESL_S1R_NS1I_6fusion15FusionCallbacksIS1M_NS1S_17LinearCombinationISL_fSL_fLNS_15FloatRoundStyleE2EEESK_S1P_JEEENSA_5SM1004TMEM4LOAD26SM100_TMEM_LOAD_16dp256b4xES13_S1D_NSA_17SM75_U32x4_LDSM_NENSA_21SM90_TMA_STORE_IM2COLES1D_NSA_17SM90_U32x4_STSM_NENSA_39AutoVectorizingCopyWithAssumedAlignmentILi128EEEEEEvvEEEEvNT_6ParamsE,"ax",@progbits
	.align	128
.text._ZN7cutlass13device_kernelINS_4conv6kernel13ConvUniversalINS1_16ConvProblemShapeILNS1_8OperatorE0ELi3EEENS1_10collective14CollectiveConvINS1_47MainloopSm100TmaUmmaWarpSpecializedImplicitGemmILS5_0ELi17ELi3ELi1ELi2EN4cute5tupleIJNSA_1CILi1EEESD_SD_EEEEENSB_IJNSC_ILi64EEENSC_ILi128EEENSB_IJNSC_ILi32EEEEEEEEENS_10bfloat16_tESL_NSA_8TiledMMAINSA_8MMA_AtomIJNSA_20SM100_MMA_F16BF16_SSISL_SL_fLi64ELi128ELNSA_4UMMA5MajorE0ELSQ_0ELNSP_7ScaleInE0ELSR_0EEEEEENSA_6LayoutISE_NSB_IJNSC_ILi0EEESV_SV_EEEEENSB_IJNSA_10UnderscoreESY_SY_EEEEENS7_6detail27Sm100ImplicitGemmTileTraitsINSA_20SM90_TMA_LOAD_IM2COLENSA_14ComposedLayoutINSA_7SwizzleILi2ELi4ELi3EEENSA_18smem_ptr_flag_bitsILi16EEENSU_INSB_IJNSC_ILi8EEESI_EEENSB_IJSI_SD_EEEEEEEvEENS12_INSA_13SM90_TMA_LOADES1D_vEEEENS_8epilogue10collective18CollectiveEpilogueINS1I_23Sm100TmaWarpSpecializedILi4ELi2ELi16ELb1ELb0EEEJSK_NSB_IJNSU_ISG_SD_EENSU_ISI_SD_EEEEESL_NSB_IJNSB_IJllllEEESD_SV_EEESL_S1R_NS1I_6fusion15FusionCallbacksIS1M_NS1S_17LinearCombinationISL_fSL_fLNS_15FloatRoundStyleE2EEESK_S1P_JEEENSA_5SM1004TMEM4LOAD26SM100_TMEM_LOAD_16dp256b4xES13_S1D_NSA_17SM75_U32x4_LDSM_NENSA_21SM90_TMA_STORE_IM2COLES1D_NSA_17SM90_U32x4_STSM_NENSA_39AutoVectorizingCopyWithAssumedAlignmentILi128EEEEEEvvEEEEvNT_6ParamsE:
        .type           _ZN7cutlass13device_kernelINS_4conv6kernel13ConvUniversalINS1_16ConvProblemShapeILNS1_8OperatorE0ELi3EEENS1_10collective14CollectiveConvINS1_47MainloopSm100TmaUmmaWarpSpecializedImplicitGemmILS5_0ELi17ELi3ELi1ELi2EN4cute5tupleIJNSA_1CILi1EEESD_SD_EEEEENSB_IJNSC_ILi64EEENSC_ILi128EEENSB_IJNSC_ILi32EEEEEEEEENS_10bfloat16_tESL_NSA_8TiledMMAINSA_8MMA_AtomIJNSA_20SM100_MMA_F16BF16_SSISL_SL_fLi64ELi128ELNSA_4UMMA5MajorE0ELSQ_0ELNSP_7ScaleInE0ELSR_0EEEEEENSA_6LayoutISE_NSB_IJNSC_ILi0EEESV_SV_EEEEENSB_IJNSA_10UnderscoreESY_SY_EEEEENS7_6detail27Sm100ImplicitGemmTileTraitsINSA_20SM90_TMA_LOAD_IM2COLENSA_14ComposedLayoutINSA_7SwizzleILi2ELi4ELi3EEENSA_18smem_ptr_flag_bitsILi16EEENSU_INSB_IJNSC_ILi8EEESI_EEENSB_IJSI_SD_EEEEEEEvEENS12_INSA_13SM90_TMA_LOADES1D_vEEEENS_8epilogue10collective18CollectiveEpilogueINS1I_23Sm100TmaWarpSpecializedILi4ELi2ELi16ELb1ELb0EEEJSK_NSB_IJNSU_ISG_SD_EENSU_ISI_SD_EEEEESL_NSB_IJNSB_IJllllEEESD_SV_EEESL_S1R_NS1I_6fusion15FusionCallbacksIS1M_NS1S_17LinearCombinationISL_fSL_fLNS_15FloatRoundStyleE2EEESK_S1P_JEEENSA_5SM1004TMEM4LOAD26SM100_TMEM_LOAD_16dp256b4xES13_S1D_NSA_17SM75_U32x4_LDSM_NENSA_21SM90_TMA_STORE_IM2COLES1D_NSA_17SM90_U32x4_STSM_NENSA_39AutoVectorizingCopyWithAssumedAlignmentILi128EEEEEEvvEEEEvNT_6ParamsE,@function
        .size           _ZN7cutlass13device_kernelINS_4conv6kernel13ConvUniversalINS1_16ConvProblemShapeILNS1_8OperatorE0ELi3EEENS1_10collective14CollectiveConvINS1_47MainloopSm100TmaUmmaWarpSpecializedImplicitGemmILS5_0ELi17ELi3ELi1ELi2EN4cute5tupleIJNSA_1CILi1EEESD_SD_EEEEENSB_IJNSC_ILi64EEENSC_ILi128EEENSB_IJNSC_ILi32EEEEEEEEENS_10bfloat16_tESL_NSA_8TiledMMAINSA_8MMA_AtomIJNSA_20SM100_MMA_F16BF16_SSISL_SL_fLi64ELi128ELNSA_4UMMA5MajorE0ELSQ_0ELNSP_7ScaleInE0ELSR_0EEEEEENSA_6LayoutISE_NSB_IJNSC_ILi0EEESV_SV_EEEEENSB_IJNSA_10UnderscoreESY_SY_EEEEENS7_6detail27Sm100ImplicitGemmTileTraitsINSA_20SM90_TMA_LOAD_IM2COLENSA_14ComposedLayoutINSA_7SwizzleILi2ELi4ELi3EEENSA_18smem_ptr_flag_bitsILi16EEENSU_INSB_IJNSC_ILi8EEESI_EEENSB_IJSI_SD_EEEEEEEvEENS12_INSA_13SM90_TMA_LOADES1D_vEEEENS_8epilogue10collective18CollectiveEpilogueINS1I_23Sm100TmaWarpSpecializedILi4ELi2ELi16ELb1ELb0EEEJSK_NSB_IJNSU_ISG_SD_EENSU_ISI_SD_EEEEESL_NSB_IJNSB_IJllllEEESD_SV_EEESL_S1R_NS1I_6fusion15FusionCallbacksIS1M_NS1S_17LinearCombinationISL_fSL_fLNS_15FloatRoundStyleE2EEESK_S1P_JEEENSA_5SM1004TMEM4LOAD26SM100_TMEM_LOAD_16dp256b4xES13_S1D_NSA_17SM75_U32x4_LDSM_NENSA_21SM90_TMA_STORE_IM2COLES1D_NSA_17SM90_U32x4_STSM_NENSA_39AutoVectorizingCopyWithAssumedAlignmentILi128EEEEEEvvEEEEvNT_6ParamsE,(.L_x_206 - _ZN7cutlass13device_kernelINS_4conv6kernel13ConvUniversalINS1_16ConvProblemShapeILNS1_8OperatorE0ELi3EEENS1_10collective14CollectiveConvINS1_47MainloopSm100TmaUmmaWarpSpecializedImplicitGemmILS5_0ELi17ELi3ELi1ELi2EN4cute5tupleIJNSA_1CILi1EEESD_SD_EEEEENSB_IJNSC_ILi64EEENSC_ILi128EEENSB_IJNSC_ILi32EEEEEEEEENS_10bfloat16_tESL_NSA_8TiledMMAINSA_8MMA_AtomIJNSA_20SM100_MMA_F16BF16_SSISL_SL_fLi64ELi128ELNSA_4UMMA5MajorE0ELSQ_0ELNSP_7ScaleInE0ELSR_0EEEEEENSA_6LayoutISE_NSB_IJNSC_ILi0EEESV_SV_EEEEENSB_IJNSA_10UnderscoreESY_SY_EEEEENS7_6detail27Sm100ImplicitGemmTileTraitsINSA_20SM90_TMA_LOAD_IM2COLENSA_14ComposedLayoutINSA_7SwizzleILi2ELi4ELi3EEENSA_18smem_ptr_flag_bitsILi16EEENSU_INSB_IJNSC_ILi8EEESI_EEENSB_IJSI_SD_EEEEEEEvEENS12_INSA_13SM90_TMA_LOADES1D_vEEEENS_8epilogue10collective18CollectiveEpilogueINS1I_23Sm100TmaWarpSpecializedILi4ELi2ELi16ELb1ELb0EEEJSK_NSB_IJNSU_ISG_SD_EENSU_ISI_SD_EEEEESL_NSB_IJNSB_IJllllEEESD_SV_EEESL_S1R_NS1I_6fusion15FusionCallbacksIS1M_NS1S_17LinearCombinationISL_fSL_fLNS_15FloatRoundStyleE2EEESK_S1P_JEEENSA_5SM1004TMEM4LOAD26SM100_TMEM_LOAD_16dp256b4xES13_S1D_NSA_17SM75_U32x4_LDSM_NENSA_21SM90_TMA_STORE_IM2COLES1D_NSA_17SM90_U32x4_STSM_NENSA_39AutoVectorizingCopyWithAssumedAlignmentILi128EEEEEEvvEEEEvNT_6ParamsE)
        .other          _ZN7cutlass13device_kernelINS_4conv6kernel13ConvUniversalINS1_16ConvProblemShapeILNS1_8OperatorE0ELi3EEENS1_10collective14CollectiveConvINS1_47MainloopSm100TmaUmmaWarpSpecializedImplicitGemmILS5_0ELi17ELi3ELi1ELi2EN4cute5tupleIJNSA_1CILi1EEESD_SD_EEEEENSB_IJNSC_ILi64EEENSC_ILi128EEENSB_IJNSC_ILi32EEEEEEEEENS_10bfloat16_tESL_NSA_8TiledMMAINSA_8MMA_AtomIJNSA_20SM100_MMA_F16BF16_SSISL_SL_fLi64ELi128ELNSA_4UMMA5MajorE0ELSQ_0ELNSP_7ScaleInE0ELSR_0EEEEEENSA_6LayoutISE_NSB_IJNSC_ILi0EEESV_SV_EEEEENSB_IJNSA_10UnderscoreESY_SY_EEEEENS7_6detail27Sm100ImplicitGemmTileTraitsINSA_20SM90_TMA_LOAD_IM2COLENSA_14ComposedLayoutINSA_7SwizzleILi2ELi4ELi3EEENSA_18smem_ptr_flag_bitsILi16EEENSU_INSB_IJNSC_ILi8EEESI_EEENSB_IJSI_SD_EEEEEEEvEENS12_INSA_13SM90_TMA_LOADES1D_vEEEENS_8epilogue10collective18CollectiveEpilogueINS1I_23Sm100TmaWarpSpecializedILi4ELi2ELi16ELb1ELb0EEEJSK_NSB_IJNSU_ISG_SD_EENSU_ISI_SD_EEEEESL_NSB_IJNSB_IJllllEEESD_SV_EEESL_S1R_NS1I_6fusion15FusionCallbacksIS1M_NS1S_17LinearCombinationISL_fSL_fLNS_15FloatRoundStyleE2EEESK_S1P_JEEENSA_5SM1004TMEM4LOAD26SM100_TMEM_LOAD_16dp256b4xES13_S1D_NSA_17SM75_U32x4_LDSM_NENSA_21SM90_TMA_STORE_IM2COLES1D_NSA_17SM90_U32x4_STSM_NENSA_39AutoVectorizingCopyWithAssumedAlignmentILi128EEEEEEvvEEEEvNT_6ParamsE,@"STO_CUDA_ENTRY STV_DEFAULT"
_ZN7cutlass13device_kernelINS_4conv6kernel13ConvUniversalINS1_16ConvProblemShapeILNS1_8OperatorE0ELi3EEENS1_10collective14CollectiveConvINS1_47MainloopSm100TmaUmmaWarpSpecializedImplicitGemmILS5_0ELi17ELi3ELi1ELi2EN4cute5tupleIJNSA_1CILi1EEESD_SD_EEEEENSB_IJNSC_ILi64EEENSC_ILi128EEENSB_IJNSC_ILi32EEEEEEEEENS_10bfloat16_tESL_NSA_8TiledMMAINSA_8MMA_AtomIJNSA_20SM100_MMA_F16BF16_SSISL_SL_fLi64ELi128ELNSA_4UMMA5MajorE0ELSQ_0ELNSP_7ScaleInE0ELSR_0EEEEEENSA_6LayoutISE_NSB_IJNSC_ILi0EEESV_SV_EEEEENSB_IJNSA_10UnderscoreESY_SY_EEEEENS7_6detail27Sm100ImplicitGemmTileTraitsINSA_20SM90_TMA_LOAD_IM2COLENSA_14ComposedLayoutINSA_7SwizzleILi2ELi4ELi3EEENSA_18smem_ptr_flag_bitsILi16EEENSU_INSB_IJNSC_ILi8EEESI_EEENSB_IJSI_SD_EEEEEEEvEENS12_INSA_13SM90_TMA_LOADES1D_vEEEENS_8epilogue10collective18CollectiveEpilogueINS1I_23Sm100TmaWarpSpecializedILi4ELi2ELi16ELb1ELb0EEEJSK_NSB_IJNSU_ISG_SD_EENSU_ISI_SD_EEEEESL_NSB_IJNSB_IJllllEEESD_SV_EEESL_S1R_NS1I_6fusion15FusionCallbacksIS1M_NS1S_17LinearCombinationISL_fSL_fLNS_15FloatRoundStyleE2EEESK_S1P_JEEENSA_5SM1004TMEM4LOAD26SM100_TMEM_LOAD_16dp256b4xES13_S1D_NSA_17SM75_U32x4_LDSM_NENSA_21SM90_TMA_STORE_IM2COLES1D_NSA_17SM90_U32x4_STSM_NENSA_39AutoVectorizingCopyWithAssumedAlignmentILi128EEEEEEvvEEEEvNT_6ParamsE:
[----:B------:R-:W1:Y:S01]  /*0000*/  LDC R1, c[0x0][0x37c] ;  /* 0x0000df00ff017b82 */ /* 0x000e620000000800 */
[----:B------:R-:W2:Y:S01]  /*0010*/  S2R R50, SR_TID.X ;  /* 0x0000000000327919 */ /* 0x000ea20000002100 */
[----:B------:R-:W3:Y:S01]  /*0020*/  LDCU.64 UR8, c[0x0][0x990] ;  /* 0x00013200ff0877ac */ /* 0x000ee20008000a00 */
[----:B-1----:R-:W-:Y:S01]  /*0030*/  VIADD R1, R1, 0xfffffff8 ;  /* 0xfffffff801017836 */ /* 0x002fe20000000000 */
[----:B------:R-:W-:Y:S02]  /*0040*/  PRMT R51, RZ, 0x7610, R51 ;  /* 0x00007610ff337816 */ /* 0x000fe40000000033 */
[----:B------:R-:W-:Y:S01]  /*0050*/  ELECT P3, URZ, PT ;  /* 0x0000000000ff782f */ /* 0x000fe20003860000 */
[----:B---3--:R-:W-:-:S04]  /*0060*/  UISETP.NE.U32.AND UP0, UPT, UR8, URZ, UPT ;  /* 0x000000ff0800728c */ /* 0x008fc8000bf05070 */
[----:B------:R-:W-:Y:S01]  /*0070*/  UISETP.NE.AND.EX UP0, UPT, UR9, URZ, UPT, UP0 ;  /* 0x000000ff0900728c */ /* 0x000fe2000bf05300 */
[----:B--2---:R-:W-:-:S05]  /*0080*/  SHF.R.U32.HI R52, RZ, 0x5, R50 ;  /* 0x00000005ff347819 */ /* 0x004fca0000011632 */
[----:B------:R-:W1:Y:S02]  /*0090*/  SHFL.IDX PT, R0, R52, RZ, 0x1f ;  /* 0x00001fff34007589 */ /* 0x000e6400000e0000 */
[----:B-1----:R-:W-:Y:S01]  /*00a0*/  R2UR UR18, R0 ;  /* 0x00000000001272ca */ /* 0x002fe200000e0000 */
[----:B------:R-:W-:-:S14]  /*00b0*/  BRA.U UP0, `(.L_x_0) ;  /* 0x0000000100307547 */ /* 0x000fdc000b800000 */
[----:B------:R-:W1:Y:S02]  /*00c0*/  LDCU.64 UR4, c[0x0][0x988] ;  /* 0x00013100ff0477ac */ /* 0x000e640008000a00 */
[----:B-1----:R-:W-:-:S04]  /*00d0*/  UISETP.NE.U32.AND UP0, UPT, UR4, URZ, UPT ;  /* 0x000000ff0400728c */ /* 0x002fc8000bf05070 */
[----:B------:R-:W-:-:S09]  /*00e0*/  UISETP.NE.AND.EX UP0, UPT, UR5, URZ, UPT, UP0 ;  /* 0x000000ff0500728c */ /* 0x000fd2000bf05300 */
[----:B------:R-:W-:Y:S05]  /*00f0*/  BRA.U !UP0, `(.L_x_1) ;  /* 0x0000000108147547 */ /* 0x000fea000b800000 */
[----:B------:R-:W1:Y:S01]  /*0100*/  LDC.64 R2, c[0x0][0x988] ;  /* 0x00026200ff027b82 */ /* 0x000e620000000a00 */
[----:B------:R-:W1:Y:S02]  /*0110*/  LDCU.64 UR4, c[0x0][0x358] ;  /* 0x00006b00ff0477ac */ /* 0x000e640008000a00 */
[----:B-1----:R1:W5:Y:S01]  /*0120*/  LDG.E R27, desc[UR4][R2.64] ;  /* 0x00000004021b7981 */ /* 0x002362000c1e1900 */
[----:B------:R-:W-:Y:S01]  /*0130*/  HFMA2 R51, -RZ, RZ, 0, 5.9604644775390625e-08 ;  /* 0x00000001ff337431 */ /* 0x000fe200000001ff */
[----:B------:R-:W-:Y:S05]  /*0140*/  BRA `(.L_x_0) ;  /* 0x00000000000c7947 */ /* 0x000fea0003800000 */
.L_x_1:
[----:B------:R-:W1:Y:S01]  /*0150*/  LDCU UR4, c[0x0][0x980] ;  /* 0x00013000ff0477ac */ /* 0x000e620008000800 */
[----:B------:R-:W-:Y:S01]  /*0160*/  HFMA2 R51, -RZ, RZ, 0, 5.9604644775390625e-08 ;  /* 0x00000001ff337431 */ /* 0x000fe200000001ff */
[----:B-1----:R-:W-:-:S07]  /*0170*/  MOV R27, UR4 ;  /* 0x00000004001b7c02 */ /* 0x002fce0008000f00 */
.L_x_0:
[----:B------:R-:W2:Y:S02]  /*0180*/  LDCU.64 UR4, c[0x0][0x9b0] ;  /* 0x00013600ff0477ac */ /* 0x000ea40008000a00 */
[----:B--2---:R-:W-:-:S04]  /*0190*/  UISETP.NE.U32.AND UP0, UPT, UR4, URZ, UPT ;  /* 0x000000ff0400728c */ /* 0x004fc8000bf05070 */
[----:B------:R-:W-:-:S09]  /*01a0*/  UISETP.NE.AND.EX UP0, UPT, UR5, URZ, UPT, UP0 ;  /* 0x000000ff0500728c */ /* 0x000fd2000bf05300 */
[----:B------:R-:W-:Y:S05]  /*01b0*/  BRA.U UP0, `(.L_x_2) ;  /* 0x0000000100287547 */ /* 0x000fea000b800000 */
[----:B------:R-:W2:Y:S02]  /*01c0*/  LDCU.64 UR4, c[0x0][0x9a8] ;  /* 0x00013500ff0477ac */ /* 0x000ea40008000a00 */
[----:B--2---:R-:W-:-:S04]  /*01d0*/  UISETP.NE.U32.AND UP0, UPT, UR4, URZ, UPT ;  /* 0x000000ff0400728c */ /* 0x004fc8000bf05070 */
[----:B------:R-:W-:-:S09]  /*01e0*/  UISETP.NE.AND.EX UP0, UPT, UR5, URZ, UPT, UP0 ;  /* 0x000000ff0500728c */ /* 0x000fd2000bf05300 */
[----:B------:R-:W-:Y:S05]  /*01f0*/  BRA.U !UP0, `(.L_x_3) ;  /* 0x0000000108107547 */ /* 0x000fea000b800000 */
[----:B------:R-:W2:Y:S01]  /*0200*/  LDC.64 R24, c[0x0][0x9a8] ;  /* 0x00026a00ff187b82 */ /* 0x000ea20000000a00 */
[----:B------:R-:W2:Y:S02]  /*0210*/  LDCU.64 UR4, c[0x0][0x358] ;  /* 0x00006b00ff0477ac */ /* 0x000ea40008000a00 */
[----:B--2---:R2:W5:Y:S01]  /*0220*/  LDG.E R24, desc[UR4][R24.64] ;  /* 0x0000000418187981 */ /* 0x004562000c1e1900 */
[----:B------:R-:W-:Y:S05]  /*0230*/  BRA `(.L_x_2) ;  /* 0x0000000000087947 */ /* 0x000fea0003800000 */
.L_x_3:
[----:B------:R-:W2:Y:S02]  /*0240*/  LDCU UR4, c[0x0][0x9a0] ;  /* 0x00013400ff0477ac */ /* 0x000ea40008000800 */
[----:B--2---:R-:W-:Y:S02]  /*0250*/  MOV R24, UR4 ;  /* 0x0000000400187c02 */ /* 0x004fe40008000f00 */
.L_x_2:
[----:B------:R-:W-:Y:S01]  /*0260*/  IMAD.U32 R0, RZ, RZ, UR18 ;  /* 0x00000012ff007e24 */ /* 0x000fe2000f8e00ff */
[----:B------:R-:W-:Y:S04]  /*0270*/  BSSY.RECONVERGENT B0, `(.L_x_4) ;  /* 0x000000c000007945 */ /* 0x000fe80003800200 */
[C---:B------:R-:W-:Y:S02]  /*0280*/  ISETP.NE.OR P1, PT, R0.reuse, 0x1, !P3 ;  /* 0x000000010000780c */ /* 0x040fe40005f25670 */
[----:B------:R-:W-:-:S11]  /*0290*/  ISETP.NE.OR P0, PT, R0, 0x3, !P3 ;  /* 0x000000030000780c */ /* 0x000fd60005f05670 */
[----:B------:R-:W-:Y:S05]  /*02a0*/  @P1 BRA `(.L_x_5) ;  /* 0x0000000000201947 */ /* 0x000fea0003800000 */
[----:B------:R-:W3:Y:S02]  /*02b0*/  LDCU.64 UR4, c[0x0][0x348] ;  /* 0x00006900ff0477ac */ /* 0x000ee40008000a00 */
[----:B---3--:R-:W-:Y:S02]  /*02c0*/  UIADD3 UR6, UP1, UPT, UR4, 0x80, URZ ;  /* 0x0000008004067890 */ /* 0x008fe4000ff3e0ff */
[----:B------:R-:W-:Y:S02]  /*02d0*/  UIADD3 UR4, UP0, UPT, UR4, 0x200, URZ ;  /* 0x0000020004047890 */ /* 0x000fe4000ff1e0ff */
[----:B------:R-:W-:Y:S02]  /*02e0*/  UIADD3.X UR7, UPT, UPT, URZ, UR5, URZ, UP1, !UPT ;  /* 0x00000005ff077290 */ /* 0x000fe40008ffe4ff */
[----:B------:R-:W-:-:S07]  /*02f0*/  UIADD3.X UR5, UPT, UPT, URZ, UR5, URZ, UP0, !UPT ;  /* 0x00000005ff057290 */ /* 0x000fce00087fe4ff */
[----:B------:R3:W-:Y:S02]  /*0300*/  UTMACCTL.PF [UR6] ;  /* 0x00000000060079b9 */ /* 0x0007e40008040000 */
[----:B------:R3:W-:Y:S02]  /*0310*/  UTMACCTL.PF [UR4] ;  /* 0x00000000040079b9 */ /* 0x0007e40008040000 */
[----:B---3--:R-:W-:Y:S01]  /*0320*/  NOP ;  /* 0x0000000000007918 */ /* 0x008fe20000000000 */
.L_x_5:
[----:B------:R-:W-:Y:S05]  /*0330*/  BSYNC.RECONVERGENT B0 ;  /* 0x0000000000007941 */ /* 0x000fea0003800200 */
.L_x_4:
[----:B------:R-:W-:Y:S04]  /*0340*/  BSSY.RECONVERGENT B0, `(.L_x_6) ;  /* 0x000000a000007945 */ /* 0x000fe80003800200 */
        /* <DEDUP_REMOVED lines=9> */
.L_x_7:
[----:B------:R-:W-:Y:S05]  /*03e0*/  BSYNC.RECONVERGENT B0 ;  /* 0x0000000000007941 */ /* 0x000fea0003800200 */
.L_x_6:
[----:B------:R-:W3:Y:S01]  /*03f0*/  LDCU.64 UR4, c[0x0][0x988] ;  /* 0x00013100ff0477ac */ /* 0x000ee20008000a00 */
[----:B------:R-:W-:Y:S02]  /*0400*/  UISETP.EQ.U32.AND UP2, UPT, UR8, URZ, UPT ;  /* 0x000000ff0800728c */ /* 0x000fe4000bf42070 */
[----:B------:R-:W-:Y:S02]  /*0410*/  UPLOP3.LUT UP3, UPT, UPT, UPT, UPT, 0x80, 0x8 ;  /* 0x000000000008789c */ /* 0x000fe40003f6f070 */
[----:B---3--:R-:W-:-:S04]  /*0420*/  UISETP.NE.U32.AND UP0, UPT, UR4, URZ, UPT ;  /* 0x000000ff0400728c */ /* 0x008fc8000bf05070 */
[----:B------:R-:W-:-:S04]  /*0430*/  UISETP.NE.AND.EX UP1, UPT, UR5, URZ, UPT, UP0 ;  /* 0x000000ff0500728c */ /* 0x000fc8000bf25300 */
[----:B------:R-:W-:-:S04]  /*0440*/  UISETP.EQ.OR.EX UP4, UPT, UR9, URZ, !UP1, UP2 ;  /* 0x000000ff0900728c */ /* 0x000fc8000cf82720 */
[----:B------:R-:W-:-:S06]  /*0450*/  UP2UR UR4, UPR, URZ, 0x10 ;  /* 0x00000010ff047883 */ /* 0x000fcc0008000000 */
[----:B------:R-:W-:Y:S01]  /*0460*/  MOV R59, UR4 ;  /* 0x00000004003b7c02 */ /* 0x000fe20008000f00 */
[----:B------:R-:W-:Y:S06]  /*0470*/  BRA.U !UP4, `(.L_x_8) ;  /* 0x000000010c207547 */ /* 0x000fec000b800000 */
[----:B------:R-:W-:Y:S01]  /*0480*/  UISETP.NE.U32.AND UP2, UPT, UR8, URZ, UPT ;  /* 0x000000ff0800728c */ /* 0x000fe2000bf45070 */
[----:B-----5:R-:W-:Y:S01]  /*0490*/  FSETP.NEU.AND P0, PT, R27, RZ, PT ;  /* 0x000000ff1b00720b */ /* 0x020fe20003f0d000 */
[----:B------:R-:W-:Y:S02]  /*04a0*/  USEL UR4, URZ, 0xffffffff, UP1 ;  /* 0xffffffffff047887 */ /* 0x000fe40008800000 */
[----:B------:R-:W-:-:S10]  /*04b0*/  UISETP.NE.AND.EX UP2, UPT, UR9, URZ, UPT, UP2 ;  /* 0x000000ff0900728c */ /* 0x000fd4000bf45320 */
[----:B------:R-:W-:Y:S01]  /*04c0*/  VOTEU.ANY UP0, P0 ;  /* 0x0000000000ff7886 */ /* 0x000fe20000000100 */
[----:B------:R-:W-:-:S04]  /*04d0*/  @!UP2 USEL UR4, URZ, 0xffffffff, UP0 ;  /* 0xffffffffff04a887 */ /* 0x000fc80008000000 */
[----:B------:R-:W-:-:S04]  /*04e0*/  ULOP3.LUT UR4, UR4, 0x1, URZ, 0xc0, !UPT ;  /* 0x0000000104047892 */ /* 0x000fc8000f8ec0ff */
[----:B------:R-:W-:-:S11]  /*04f0*/  UISETP.NE.U32.AND UP3, UPT, UR4, 0x1, UPT ;  /* 0x000000010400788c */ /* 0x000fd6000bf65070 */
.L_x_8:
[----:B-1----:R-:W1:Y:S01]  /*0500*/  SHFL.IDX PT, R2, R52, RZ, 0x1f ;  /* 0x00001fff34027589 */ /* 0x002e6200000e0000 */
[----:B------:R-:W-:-:S04]  /*0510*/  UISETP.NE.AND UP0, UPT, UR18, 0x2, UPT ;  /* 0x000000021200788c */ /* 0x000fc8000bf05270 */
[----:B------:R-:W-:Y:S01]  /*0520*/  USEL UR56, URZ, 0x1, UP0 ;  /* 0x00000001ff387887 */ /* 0x000fe20008000000 */
[----:B-1----:R-:W-:-:S13]  /*0530*/  ISETP.NE.AND P0, PT, R2, RZ, PT ;  /* 0x000000ff0200720c */ /* 0x002fda0003f05270 */
[----:B------:R-:W-:Y:S05]  /*0540*/  @P0 BRA `(.L_x_9) ;  /* 0x0000000000bc0947 */ /* 0x000fea0003800000 */
[----:B------:R-:W-:Y:S01]  /*0550*/  ELECT P0, URZ, PT ;  /* 0x0000000000ff782f */ /* 0x000fe20003800000 */
[----:B------:R-:W-:-:S12]  /*0560*/  BSSY.RECONVERGENT B0, `(.L_x_9) ;  /* 0x000002d000007945 */ /* 0x000fd80003800200 */
[----:B------:R-:W-:Y:S05]  /*0570*/  @!P0 BRA `(.L_x_10) ;  /* 0x0000000000ac8947 */ /* 0x000fea0003800000 */
[----:B------:R-:W1:Y:S01]  /*0580*/  S2UR UR4, SR_CgaCtaId ;  /* 0x00000000000479c3 */ /* 0x000e620000008800 */
[----:B------:R-:W-:Y:S01]  /*0590*/  UMOV UR5, 0x400 ;  /* 0x0000040000057882 */ /* 0x000fe20000000000 */
[----:B------:R-:W-:Y:S02]  /*05a0*/  UMOV UR6, 0x1 ;  /* 0x0000000100067882 */ /* 0x000fe40000000000 */
[----:B------:R-:W-:-:S04]  /*05b0*/  UIADD3 UR6, UPT, UPT, -UR6, 0x100000, URZ ;  /* 0x0010000006067890 */ /* 0x000fc8000fffe1ff */
[----:B------:R-:W-:Y:S02]  /*05c0*/  USHF.L.U32 UR7, UR6, 0xb, URZ ;  /* 0x0000000b06077899 */ /* 0x000fe400080006ff */
[----:B------:R-:W-:Y:S02]  /*05d0*/  USHF.L.U32 UR6, UR6, 0x1, URZ ;  /* 0x0000000106067899 */ /* 0x000fe400080006ff */
[----:B-1----:R-:W-:Y:S01]  /*05e0*/  ULEA UR4, UR4, UR5, 0x18 ;  /* 0x0000000504047291 */ /* 0x002fe2000f8ec0ff */
[----:B------:R-:W1:Y:S11]  /*05f0*/  FENCE.VIEW.ASYNC.S ;  /* 0x00000000000073c6 */ /* 0x000e760000000000 */
[----:B-1----:R1:W3:Y:S01]  /*0600*/  SYNCS.EXCH.64 URZ, [UR4], UR6 ;  /* 0x0000000604ff75b2 */ /* 0x0022e20008000100 */
[----:B------:R1:W4:Y:S01]  /*0610*/  SYNCS.EXCH.64 URZ, [UR4+0x88], UR6 ;  /* 0x0000880604ff75b2 */ /* 0x0003220008000100 */
[----:B------:R1:W1:Y:S01]  /*0620*/  SYNCS.EXCH.64 URZ, [UR4+0x8], UR6 ;  /* 0x0000080604ff75b2 */ /* 0x0002620008000100 */
        /* <DEDUP_REMOVED lines=31> */
[----:B---34-:R-:W-:Y:S01]  /*0820*/  NOP ;  /* 0x0000000000007918 */ /* 0x018fe20000000000 */
.L_x_10:
[----:B-1----:R-:W-:Y:S05]  /*0830*/  BSYNC.RECONVERGENT B0 ;  /* 0x0000000000007941 */ /* 0x002fea0003800200 */
.L_x_9:
[----:B------:R-:W1:Y:S01]  /*0840*/  SHFL.IDX PT, R2, R52, RZ, 0x1f ;  /* 0x00001fff34027589 */ /* 0x000e6200000e0000 */
[----:B------:R-:W-:Y:S01]  /*0850*/  NOP ;  /* 0x0000000000007918 */ /* 0x000fe20000000000 */
[----:B-1----:R-:W-:-:S13]  /*0860*/  ISETP.NE.AND P0, PT, R2, 0x1, PT ;  /* 0x000000010200780c */ /* 0x002fda0003f05270 */
[----:B------:R-:W-:Y:S05]  /*0870*/  @P0 BRA `(.L_x_11) ;  /* 0x0000000000580947 */ /* 0x000fea0003800000 */
[----:B------:R-:W1:Y:S01]  /*0880*/  S2UR UR4, SR_CgaCtaId ;  /* 0x00000000000479c3 */ /* 0x000e620000008800 */
[----:B------:R-:W-:Y:S01]  /*0890*/  UMOV UR5, 0x400 ;  /* 0x0000040000057882 */ /* 0x000fe20000000000 */
[----:B------:R-:W-:Y:S01]  /*08a0*/  UMOV UR8, 0x20 ;  /* 0x0000002000087882 */ /* 0x000fe20000000000 */
[----:B------:R-:W-:Y:S01]  /*08b0*/  UMOV UR6, 0x80 ;  /* 0x0000008000067882 */ /* 0x000fe20000000000 */
[----:B------:R-:W-:-:S04]  /*08c0*/  UIADD3 UR8, UPT, UPT, -UR8, 0x100000, URZ ;  /* 0x0010000008087890 */ /* 0x000fc8000fffe1ff */
[----:B------:R-:W-:Y:S02]  /*08d0*/  USHF.L.U32 UR9, UR8, 0xb, URZ ;  /* 0x0000000b08097899 */ /* 0x000fe400080006ff */
[----:B------:R-:W-:Y:S02]  /*08e0*/  USHF.L.U32 UR8, UR8, 0x1, URZ ;  /* 0x0000000108087899 */ /* 0x000fe400080006ff */
[----:B------:R-:W-:-:S04]  /*08f0*/  UIADD3 UR6, UPT, UPT, -UR6, 0x100000, URZ ;  /* 0x0010000006067890 */ /* 0x000fc8000fffe1ff */
[----:B------:R-:W-:Y:S02]  /*0900*/  USHF.L.U32 UR7, UR6, 0xb, URZ ;  /* 0x0000000b06077899 */ /* 0x000fe400080006ff */
[----:B------:R-:W-:Y:S01]  /*0910*/  USHF.L.U32 UR6, UR6, 0x1, URZ ;  /* 0x0000000106067899 */ /* 0x000fe200080006ff */
[----:B------:R-:W-:Y:S01]  /*0920*/  ELECT P0, URZ, PT ;  /* 0x0000000000ff782f */ /* 0x000fe20003800000 */
[----:B-1----:R-:W-:Y:S01]  /*0930*/  ULEA UR4, UR4, UR5, 0x18 ;  /* 0x0000000504047291 */ /* 0x002fe2000f8ec0ff */
[----:B------:R-:W1:Y:S11]  /*0940*/  FENCE.VIEW.ASYNC.S ;  /* 0x00000000000073c6 */ /* 0x000e760000000000 */
[----:B-1----:R1:W3:Y:S01]  /*0950*/  SYNCS.EXCH.64 URZ, [UR4+0x110], UR8 ;  /* 0x0001100804ff75b2 */ /* 0x0022e20008000100 */
[----:B------:R1:W4:Y:S01]  /*0960*/  SYNCS.EXCH.64 URZ, [UR4+0x130], UR6 ;  /* 0x0001300604ff75b2 */ /* 0x0003220008000100 */
[----:B------:R1:W1:Y:S01]  /*0970*/  SYNCS.EXCH.64 URZ, [UR4+0x118], UR8 ;  /* 0x0001180804ff75b2 */ /* 0x0002620008000100 */
[----:B------:R1:W1:Y:S01]  /*0980*/  SYNCS.EXCH.64 URZ, [UR4+0x138], UR6 ;  /* 0x0001380604ff75b2 */ /* 0x0002620008000100 */
[----:B------:R1:W1:Y:S01]  /*0990*/  SYNCS.EXCH.64 URZ, [UR4+0x120], UR8 ;  /* 0x0001200804ff75b2 */ /* 0x0002620008000100 */
[----:B------:R1:W1:Y:S01]  /*09a0*/  SYNCS.EXCH.64 URZ, [UR4+0x140], UR6 ;  /* 0x0001400604ff75b2 */ /* 0x0002620008000100 */
[----:B------:R1:W1:Y:S01]  /*09b0*/  SYNCS.EXCH.64 URZ, [UR4+0x128], UR8 ;  /* 0x0001280804ff75b2 */ /* 0x0002620008000100 */
[----:B------:R1:W1:Y:S01]  /*09c0*/  SYNCS.EXCH.64 URZ, [UR4+0x148], UR6 ;  /* 0x0001480604ff75b2 */ /* 0x0002620008000100 */
[----:B------:R-:W-:Y:S01]  /*09d0*/  NOP ;  /* 0x0000000000007918 */ /* 0x000fe20000000000 */
.L_x_11:
[----:B------:R-:W2:Y:S01]  /*09e0*/  SHFL.IDX PT, R2, R52, RZ, 0x1f ;  /* 0x00001fff34027589 */ /* 0x000ea200000e0000 */
[----:B------:R-:W-:Y:S01]  /*09f0*/  NOP ;  /* 0x0000000000007918 */ /* 0x000fe20000000000 */
[----:B--2---:R-:W-:-:S13]  /*0a00*/  ISETP.NE.AND P0, PT, R2, 0x3, PT ;  /* 0x000000030200780c */ /* 0x004fda0003f05270 */
[----:B------:R-:W-:Y:S05]  /*0a10*/  @P0 BRA `(.L_x_12) ;  /* 0x0000000000300947 */ /* 0x000fea0003800000 */
[----:B-1----:R-:W1:Y:S01]  /*0a20*/  S2UR UR4, SR_CgaCtaId ;  /* 0x00000000000479c3 */ /* 0x002e620000008800 */
[----:B------:R-:W-:Y:S01]  /*0a30*/  UMOV UR6, 0x400 ;  /* 0x0000040000067882 */ /* 0x000fe20000000000 */
[----:B------:R-:W-:Y:S01]  /*0a40*/  UMOV UR5, 0x20 ;  /* 0x0000002000057882 */ /* 0x000fe20000000000 */
[----:B------:R-:W-:Y:S01]  /*0a50*/  ELECT P0, URZ, PT ;  /* 0x0000000000ff782f */ /* 0x000fe20003800000 */
[----:B-1----:R-:W-:Y:S02]  /*0a60*/  ULEA UR6, UR4, UR6, 0x18 ;  /* 0x0000000604067291 */ /* 0x002fe4000f8ec0ff */
[----:B------:R-:W-:-:S04]  /*0a70*/  UIADD3 UR4, UPT, UPT, -UR5, 0x100000, URZ ;  /* 0x0010000005047890 */ /* 0x000fc8000fffe1ff */
[----:B------:R-:W-:Y:S02]  /*0a80*/  USHF.L.U32 UR5, UR4, 0xb, URZ ;  /* 0x0000000b04057899 */ /* 0x000fe400080006ff */
[----:B------:R-:W-:Y:S01]  /*0a90*/  USHF.L.U32 UR4, UR4, 0x1, URZ ;  /* 0x0000000104047899 */ /* 0x000fe200080006ff */
[----:B------:R-:W1:Y:S11]  /*0aa0*/  FENCE.VIEW.ASYNC.S ;  /* 0x00000000000073c6 */ /* 0x000e760000000000 */
[----:B-1----:R2:W1:Y:S01]  /*0ab0*/  SYNCS.EXCH.64 URZ, [UR6+0x150], UR4 ;  /* 0x0001500406ff75b2 */ /* 0x0024620008000100 */
[----:B------:R2:W1:Y:S02]  /*0ac0*/  SYNCS.EXCH.64 URZ, [UR6+0x158], UR4 ;  /* 0x0001580406ff75b2 */ /* 0x0004640008000100 */
[----:B--2---:R-:W-:Y:S01]  /*0ad0*/  NOP ;  /* 0x0000000000007918 */ /* 0x004fe20000000000 */
.L_x_12:
[----:B------:R-:W2:Y:S01]  /*0ae0*/  SHFL.IDX PT, R2, R52, RZ, 0x1f ;  /* 0x00001fff34027589 */ /* 0x000ea200000e0000 */
[----:B------:R-:W-:Y:S01]  /*0af0*/  NOP ;  /* 0x0000000000007918 */ /* 0x000fe20000000000 */
[----:B--2---:R-:W-:-:S13]  /*0b00*/  ISETP.NE.AND P0, PT, R2, 0x4, PT ;  /* 0x000000040200780c */ /* 0x004fda0003f05270 */
[----:B------:R-:W-:Y:S05]  /*0b10*/  @P0 BRA `(.L_x_13) ;  /* 0x0000000000440947 */ /* 0x000fea0003800000 */
[----:B-1----:R-:W1:Y:S01]  /*0b20*/  S2UR UR6, SR_CgaCtaId ;  /* 0x00000000000679c3 */ /* 0x002e620000008800 */
[----:B------:R-:W-:Y:S01]  /*0b30*/  UMOV UR4, 0x100 ;  /* 0x0000010000047882 */ /* 0x000fe20000000000 */
[----:B------:R-:W-:Y:S01]  /*0b40*/  UMOV UR5, 0x400 ;  /* 0x0000040000057882 */ /* 0x000fe20000000000 */
[----:B------:R-:W-:Y:S01]  /*0b50*/  USEL UR4, UR4, 0xe0, UP3 ;  /* 0x000000e004047887 */ /* 0x000fe20009800000 */
[----:B------:R-:W-:Y:S01]  /*0b60*/  UMOV UR8, 0x1 ;  /* 0x0000000100087882 */ /* 0x000fe20000000000 */
[----:B------:R-:W-:Y:S01]  /*0b70*/  ELECT P0, URZ, PT ;  /* 0x0000000000ff782f */ /* 0x000fe20003800000 */
[----:B------:R-:W-:-:S04]  /*0b80*/  UIADD3 UR8, UPT, UPT, -UR8, 0x100000, URZ ;  /* 0x0010000008087890 */ /* 0x000fc8000fffe1ff */
[----:B------:R-:W-:Y:S02]  /*0b90*/  USHF.L.U32 UR9, UR8, 0xb, URZ ;  /* 0x0000000b08097899 */ /* 0x000fe400080006ff */
[----:B------:R-:W-:Y:S02]  /*0ba0*/  USHF.L.U32 UR8, UR8, 0x1, URZ ;  /* 0x0000000108087899 */ /* 0x000fe400080006ff */
[----:B-1----:R-:W-:Y:S02]  /*0bb0*/  ULEA UR6, UR6, UR5, 0x18 ;  /* 0x0000000506067291 */ /* 0x002fe4000f8ec0ff */
[----:B------:R-:W-:-:S04]  /*0bc0*/  UIADD3 UR4, UPT, UPT, -UR4, 0x100000, URZ ;  /* 0x0010000004047890 */ /* 0x000fc8000fffe1ff */
[----:B------:R-:W-:Y:S02]  /*0bd0*/  USHF.L.U32 UR5, UR4, 0xb, URZ ;  /* 0x0000000b04057899 */ /* 0x000fe400080006ff */
[----:B------:R-:W-:Y:S01]  /*0be0*/  USHF.L.U32 UR4, UR4, 0x1, URZ ;  /* 0x0000000104047899 */ /* 0x000fe200080006ff */
[----:B------:R-:W1:Y:S03]  /*0bf0*/  FENCE.VIEW.ASYNC.S ;  /* 0x00000000000073c6 */ /* 0x000e660000000000 */
[----:B-1----:R2:W1:Y:S08]  /*0c00*/  SYNCS.EXCH.64 URZ, [UR6+0x160], UR8 ;  /* 0x0001600806ff75b2 */ /* 0x0024700008000100 */
[----:B------:R2:W1:Y:S02]  /*0c10*/  SYNCS.EXCH.64 URZ, [UR6+0x168], UR4 ;  /* 0x0001680406ff75b2 */ /* 0x0004640008000100 */
[----:B--2---:R-:W-:Y:S01]  /*0c20*/  NOP ;  /* 0x0000000000007918 */ /* 0x004fe20000000000 */
.L_x_13:
[----:B------:R-:W2:Y:S01]  /*0c30*/  SHFL.IDX PT, R2, R52, RZ, 0x1f ;  /* 0x00001fff34027589 */ /* 0x000ea200000e0000 */
[----:B------:R-:W1:Y:S01]  /*0c40*/  S2UR UR51, SR_CTAID.X ;  /* 0x00000000003379c3 */ /* 0x000e620000002500 */
[----:B------:R-:W-:-:S07]  /*0c50*/  NOP ;  /* 0x0000000000007918 */ /* 0x000fce0000000000 */
[----:B------:R-:W1:Y:S01]  /*0c60*/  S2UR UR24, SR_CTAID.Y ;  /* 0x00000000001879c3 */ /* 0x000e620000002600 */
[----:B--2---:R-:W-:-:S13]  /*0c70*/  ISETP.NE.AND P0, PT, R2, 0x5, PT ;  /* 0x000000050200780c */ /* 0x004fda0003f05270 */
[----:B-1----:R-:W-:Y:S05]  /*0c80*/  @P0 BRA `(.L_x_14) ;  /* 0x0000000000480947 */ /* 0x002fea0003800000 */
        /* <DEDUP_REMOVED lines=13> */
[----:B-1----:R1:W2:Y:S01]  /*0d60*/  SYNCS.EXCH.64 URZ, [UR4+0x170], UR8 ;  /* 0x0001700804ff75b2 */ /* 0x0022a20008000100 */
[----:B------:R1:W1:Y:S01]  /*0d70*/  SYNCS.EXCH.64 URZ, [UR4+0x180], UR6 ;  /* 0x0001800604ff75b2 */ /* 0x0002620008000100 */
[----:B------:R1:W1:Y:S01]  /*0d80*/  SYNCS.EXCH.64 URZ, [UR4+0x178], UR8 ;  /* 0x0001780804ff75b2 */ /* 0x0002620008000100 */
[----:B------:R1:W1:Y:S01]  /*0d90*/  SYNCS.EXCH.64 URZ, [UR4+0x188], UR6 ;  /* 0x0001880604ff75b2 */ /* 0x0002620008000100 */
[----:B------:R-:W-:Y:S01]  /*0da0*/  NOP ;  /* 0x0000000000007918 */ /* 0x000fe20000000000 */
.L_x_14:
[----:B------:R-:W-:-:S05]  /*0db0*/  CS2R.32 R45, SR_CgaSize ;  /* 0x00000000002d7805 */ /* 0x000fca0000008a00 */
[----:B------:R-:W-:-:S05]  /*0dc0*/  IMAD R45, R45, -0xa0, RZ ;  /* 0xffffff602d2d7824 */ /* 0x000fca00078e02ff */
[----:B------:R-:W-:-:S14]  /*0dd0*/  R2UR UR5, R45 ;  /* 0x000000002d0572ca */ /* 0x000fdc00000e0000 */
[----:B------:R-:W3:Y:S01]  /*0de0*/  LDCU UR5, c[0x0][UR5+0x2b0] ;  /* 0x00005600050577ac */ /* 0x000ee20008000800 */
[----:B------:R-:W-:Y:S02]  /*0df0*/  I2FP.F32.U32 R45, UR51 ;  /* 0x00000033002d7c45 */ /* 0x000fe40008201000 */
[----:B------:R-:W-:-:S05]  /*0e00*/  CS2R.32 R3, SR_CgaSize ;  /* 0x0000000000037805 */ /* 0x000fca0000008a00 */
[----:B------:R-:W-:-:S06]  /*0e10*/  IMAD R3, R3, -0xa0, RZ ;  /* 0xffffff6003037824 */ /* 0x000fcc00078e02ff */
[----:B------:R-:W4:Y:S01]  /*0e20*/  LDC R3, c[0x0][R3+0x2a0] ;  /* 0x0000a80003037b82 */ /* 0x000f220000000800 */
[----:B------:R-:W-:Y:S02]  /*0e30*/  I2FP.F32.U32 R44, UR24 ;  /* 0x00000018002c7c45 */ /* 0x000fe40008201000 */
[----:B------:R-:W-:-:S05]  /*0e40*/  CS2R.32 R2, SR_CgaSize ;  /* 0x0000000000027805 */ /* 0x000fca0000008a00 */
[----:B------:R-:W-:-:S05]  /*0e50*/  IMAD R2, R2, -0xa0, RZ ;  /* 0xffffff6002027824 */ /* 0x000fca00078e02ff */
[----:B-1----:R-:W-:-:S14]  /*0e60*/  R2UR UR4, R2 ;  /* 0x00000000020472ca */ /* 0x002fdc00000e0000 */
[----:B------:R-:W1:Y:S01]  /*0e70*/  LDCU UR4, c[0x0][UR4+0x2b4] ;  /* 0x00005680040477ac */ /* 0x000e620008000800 */
[----:B------:R-:W-:Y:S01]  /*0e80*/  NOP ;  /* 0x0000000000007918 */ /* 0x000fe20000000000 */
[----:B------:R-:W2:Y:S01]  /*0e90*/  LDCU UR19, c[0x0][0xc24] ;  /* 0x00018480ff1377ac */ /* 0x000ea20008000800 */
[----:B------:R-:W-:-:S05]  /*0ea0*/  CS2R.32 R2, SR_CgaSize ;  /* 0x0000000000027805 */ /* 0x000fca0000008a00 */
[----:B------:R-:W-:-:S06]  /*0eb0*/  IMAD R2, R2, -0xa0, RZ ;  /* 0xffffff6002027824 */ /* 0x000fcc00078e02ff */
[----:B------:R-:W4:Y:S01]  /*0ec0*/  LDC R2, c[0x0][R2+0x2a4] ;  /* 0x0000a90002027b82 */ /* 0x000f220000000800 */
[----:B---3--:R-:W-:-:S07]  /*0ed0*/  FMUL R45, R45, UR5 ;  /* 0x000000052d2d7c20 */ /* 0x008fce0008400000 */
[----:B------:R-:W3:Y:S01]  /*0ee0*/  S2UR UR52, SR_CTAID.Z ;  /* 0x00000000003479c3 */ /* 0x000ee20000002700 */
[----:B-1----:R-:W-:Y:S01]  /*0ef0*/  FMUL R44, R44, UR4 ;  /* 0x000000042c2c7c20 */ /* 0x002fe20008400000 */
[----:B------:R-:W1:Y:S01]  /*0f00*/  F2I.U32.TRUNC.NTZ R45, R45 ;  /* 0x0000002d002d7305 */ /* 0x000e62000020f000 */
[----:B--2---:R-:W-:-:S07]  /*0f10*/  UISETP.GE.AND UP0, UPT, UR19, 0x1, UPT ;  /* 0x000000011300788c */ /* 0x004fce000bf06270 */
[----:B------:R-:W2:Y:S01]  /*0f20*/  F2I.U32.TRUNC.NTZ R44, R44 ;  /* 0x0000002c002c7305 */ /* 0x000ea2000020f000 */
[----:B-1----:R-:W-:-:S05]  /*0f30*/  IADD3 R45, PT, PT, -R45, RZ, RZ ;  /* 0x000000ff2d2d7210 */ /* 0x002fca0007ffe1ff */
[----:B----4-:R-:W-:Y:S01]  /*0f40*/  IMAD R45, R3, R45, UR51 ;  /* 0x00000033032d7e24 */ /* 0x010fe2000f8e022d */
[----:B--2---:R-:W-:-:S05]  /*0f50*/  IADD3 R44, PT, PT, -R44, RZ, RZ ;  /* 0x000000ff2c2c7210 */ /* 0x004fca0007ffe1ff */
[----:B------:R-:W-:Y:S01]  /*0f60*/  IMAD R44, R2, R44, UR24 ;  /* 0x00000018022c7e24 */ /* 0x000fe2000f8e022c */
[----:B------:R-:W-:Y:S06]  /*0f70*/  BAR.SYNC.DEFER_BLOCKING 0x0 ;  /* 0x0000000000007b1d */ /* 0x000fec0000010000 */
[----:B---3--:R-:W-:Y:S05]  /*0f80*/  BRA.U !UP0, `(.L_x_15) ;  /* 0x0000000108d47547 */ /* 0x008fea000b800000 */
[----:B------:R-:W1:Y:S01]  /*0f90*/  LDCU.128 UR20, c[0x0][0xc10] ;  /* 0x00018200ff1477ac */ /* 0x000e620008000c00 */
[----:B------:R-:W2:Y:S01]  /*0fa0*/  LDCU UR6, c[0x0][0x370] ;  /* 0x00006e00ff0677ac */ /* 0x000ea20008000800 */
[----:B------:R-:W3:Y:S01]  /*0fb0*/  LDCU UR4, c[0x0][0x374] ;  /* 0x00006e80ff0477ac */ /* 0x000ee20008000800 */
[----:B------:R-:W4:Y:S01]  /*0fc0*/  LDCU UR25, c[0x0][0xc0c] ;  /* 0x00018180ff1977ac */ /* 0x000f220008000800 */
[----:B------:R-:W4:Y:S01]  /*0fd0*/  LDCU UR5, c[0x0][0xc20] ;  /* 0x00018400ff0577ac */ /* 0x000f220008000800 */
[----:B------:R-:W4:Y:S01]  /*0fe0*/  LDCU.64 UR16, c[0x0][0xc28] ;  /* 0x00018500ff1077ac */ /* 0x000f220008000a00 */
[----:B-1----:R-:W-:Y:S02]  /*0ff0*/  UISETP.NE.AND UP0, UPT, UR22, 0x1, UPT ;  /* 0x000000011600788c */ /* 0x002fe4000bf05270 */
[----:B---3--:R-:W-:Y:S02]  /*1000*/  UIMAD.WIDE.U32 UR8, UR4, UR23, URZ ;  /* 0x00000017040872a5 */ /* 0x008fe4000f8e00ff */
[----:B--2---:R-:W-:-:S02]  /*1010*/  UIMAD.WIDE.U32 UR10, UR6, UR20, URZ ;  /* 0x00000014060a72a5 */ /* 0x004fc4000f8e00ff */
[----:B----4-:R-:W-:Y:S02]  /*1020*/  UISETP.NE.AND UP2, UPT, UR25, 0x1, UPT ;  /* 0x000000011900788c */ /* 0x010fe4000bf45270 */
[----:B------:R-:W-:Y:S01]  /*1030*/  UISETP.NE.AND UP4, UPT, UR19, 0x1, UPT ;  /* 0x000000011300788c */ /* 0x000fe2000bf85270 */
[----:B------:R-:W-:Y:S02]  /*1040*/  UMOV UR8, UR9 ;  /* 0x0000000900087c82 */ /* 0x000fe40008000000 */
[----:B------:R-:W-:Y:S01]  /*1050*/  UMOV UR10, UR11 ;  /* 0x0000000b000a7c82 */ /* 0x000fe20008000000 */
[----:B------:R-:W-:Y:S02]  /*1060*/  @UP0 USHF.R.U32.HI UR4, URZ, UR5, UR8 ;  /* 0x00000005ff040299 */ /* 0x000fe40008011608 */
[----:B------:R-:W-:Y:S02]  /*1070*/  UIMAD.WIDE.U32 UR12, UR24, UR23, URZ ;  /* 0x00000017180c72a5 */ /* 0x000fe4000f8e00ff */
[----:B------:R-:W-:-:S02]  /*1080*/  UIMAD.WIDE.U32 UR8, UR4, UR16, URZ ;  /* 0x00000010040872a5 */ /* 0x000fc4000f8e00ff */
[----:B------:R-:W-:Y:S02]  /*1090*/  @UP2 USHF.R.U32.HI UR6, URZ, UR21, UR10 ;  /* 0x00000015ff062299 */ /* 0x000fe4000801160a */
[----:B------:R-:W-:Y:S02]  /*10a0*/  UIMAD.WIDE.U32 UR14, UR51, UR20, URZ ;  /* 0x00000014330e72a5 */ /* 0x000fe4000f8e00ff */
[----:B------:R-:W-:Y:S01]  /*10b0*/  UIMAD.WIDE.U32 UR10, UR6, UR16, URZ ;  /* 0x00000010060a72a5 */ /* 0x000fe2000f8e00ff */
[----:B------:R-:W-:Y:S01]  /*10c0*/  UMOV UR12, UR13 ;  /* 0x0000000d000c7c82 */ /* 0x000fe20008000000 */
[----:B------:R-:W-:Y:S01]  /*10d0*/  UMOV UR8, UR9 ;  /* 0x0000000900087c82 */ /* 0x000fe20008000000 */
[----:B------:R-:W-:Y:S02]  /*10e0*/  USHF.R.U32.HI UR12, URZ, UR5, UR12 ;  /* 0x00000005ff0c7299 */ /* 0x000fe4000801160c */
[----:B------:R-:W-:Y:S01]  /*10f0*/  @UP4 USHF.R.U32.HI UR4, URZ, UR17, UR8 ;  /* 0x00000011ff044299 */ /* 0x000fe20008011608 */
[----:B------:R-:W-:Y:S01]  /*1100*/  UMOV UR14, UR15 ;  /* 0x0000000f000e7c82 */ /* 0x000fe20008000000 */
[----:B------:R-:W-:Y:S01]  /*1110*/  UMOV UR10, UR11 ;  /* 0x0000000b000a7c82 */ /* 0x000fe20008000000 */
[----:B------:R-:W-:-:S02]  /*1120*/  USHF.R.U32.HI UR14, URZ, UR21, UR14 ;  /* 0x00000015ff0e7299 */ /* 0x000fc4000801160e */
[----:B------:R-:W-:Y:S02]  /*1130*/  USEL UR5, UR24, UR12, !UP0 ;  /* 0x0000000c18057287 */ /* 0x000fe4000c000000 */
[----:B------:R-:W-:Y:S02]  /*1140*/  @UP4 USHF.R.U32.HI UR6, URZ, UR17, UR10 ;  /* 0x00000011ff064299 */ /* 0x000fe4000801160a */
[----:B------:R-:W-:Y:S02]  /*1150*/  UIMAD UR7, UR4, UR19, URZ ;  /* 0x00000013040772a4 */ /* 0x000fe4000f8e02ff */
[----:B------:R-:W-:Y:S02]  /*1160*/  USEL UR4, UR51, UR14, !UP2 ;  /* 0x0000000e33047287 */ /* 0x000fe4000d000000 */
[----:B------:R-:W-:Y:S02]  /*1170*/  UIMAD UR10, UR6, UR19, URZ ;  /* 0x00000013060a72a4 */ /* 0x000fe4000f8e02ff */
[----:B------:R-:W-:-:S02]  /*1180*/  UISETP.GE.AND UP0, UPT, UR5, UR7, UPT ;  /* 0x000000070500728c */ /* 0x000fc4000bf06270 */
[----:B------:R-:W-:Y:S02]  /*1190*/  UIMAD.WIDE.U32 UR8, UR5, UR16, URZ ;  /* 0x00000010050872a5 */ /* 0x000fe4000f8e00ff */
[----:B------:R-:W-:Y:S02]  /*11a0*/  UISETP.GE.OR UP0, UPT, UR4, UR10, UP0 ;  /* 0x0000000a0400728c */ /* 0x000fe40008706670 */
[----:B------:R-:W-:Y:S02]  /*11b0*/  UIMAD.WIDE.U32 UR10, UR4, UR16, URZ ;  /* 0x00000010040a72a5 */ /* 0x000fe4000f8e00ff */
[----:B------:R-:W-:Y:S01]  /*11c0*/  UIADD3 UR10, UPT, UPT, -UR4, URZ, URZ ;  /* 0x000000ff040a7290 */ /* 0x000fe2000fffe1ff */
[----:B------:R-:W-:Y:S01]  /*11d0*/  UMOV UR8, UR9 ;  /* 0x0000000900087c82 */ /* 0x000fe20008000000 */
[----:B------:R-:W-:Y:S02]  /*11e0*/  UIADD3 UR9, UPT, UPT, -UR5, URZ, URZ ;  /* 0x000000ff05097290 */ /* 0x000fe4000fffe1ff */
[----:B------:R-:W-:-:S03]  /*11f0*/  USHF.R.U32.HI UR8, URZ, UR17, UR8 ;  /* 0x00000011ff087299 */ /* 0x000fc60008011608 */
[----:B------:R-:W-:Y:S01]  /*1200*/  @!UP0 UMOV UR7, UR11 ;  /* 0x0000000b00078c82 */ /* 0x000fe20008000000 */
[----:B------:R-:W-:Y:S02]  /*1210*/  UIMAD UR24, UR22, UR9, UR24 ;  /* 0x00000009161872a4 */ /* 0x000fe4000f8e0218 */
[----:B------:R-:W-:Y:S02]  /*1220*/  USEL UR8, UR5, UR8, !UP4 ;  /* 0x0000000805087287 */ /* 0x000fe4000e000000 */
[----:B------:R-:W-:Y:S02]  /*1230*/  @!UP0 USHF.R.U32.HI UR7, URZ, UR17, UR7 ;  /* 0x00000011ff078299 */ /* 0x000fe40008011607 */
[----:B------:R-:W-:Y:S02]  /*1240*/  UIADD3 UR9, UPT, UPT, -UR8, URZ, URZ ;  /* 0x000000ff08097290 */ /* 0x000fe4000fffe1ff */
[----:B------:R-:W-:Y:S02]  /*1250*/  @!UP0 USEL UR7, UR4, UR7, !UP4 ;  /* 0x0000000704078287 */ /* 0x000fe4000e000000 */
[----:B------:R-:W-:-:S02]  /*1260*/  UIMAD UR9, UR19, UR9, UR5 ;  /* 0x00000009130972a4 */ /* 0x000fc4000f8e0205 */
[----:B------:R-:W-:Y:S02]  /*1270*/  @!UP0 UIADD3 UR8, UPT, UPT, UR8, -UR7, URZ ;  /* 0x8000000708088290 */ /* 0x000fe4000fffe0ff */
[----:B------:R-:W-:Y:S02]  /*1280*/  @!UP0 UIMAD UR7, UR9, UR6, UR7 ;  /* 0x00000006090782a4 */ /* 0x000fe4000f8e0207 */
[----:B------:R-:W-:Y:S02]  /*1290*/  @!UP0 UIMAD UR5, UR8, UR19, UR4 ;  /* 0x00000013080582a4 */ /* 0x000fe4000f8e0204 */
[----:B------:R-:W-:Y:S02]  /*12a0*/  UIMAD UR6, UR25, UR10, UR51 ;  /* 0x0000000a190672a4 */ /* 0x000fe4000f8e0233 */
[----:B------:R-:W-:Y:S01]  /*12b0*/  UIMAD UR24, UR5, UR22, UR24 ;  /* 0x00000016051872a4 */ /* 0x000fe2000f8e0218 */
[----:B------:R-:W-:Y:S02]  /*12c0*/  @!UP0 UMOV UR4, UR7 ;  /* 0x0000000700048c82 */ /* 0x000fe40008000000 */
[----:B------:R-:W-:-:S12]  /*12d0*/  UIMAD UR51, UR4, UR25, UR6 ;  /* 0x00000019043372a4 */ /* 0x000fd8000f8e0206 */
.L_x_15:
[----:B------:R-:W1:Y:S02]  /*12e0*/  LDCU UR4, c[0x0][0xc30] ;  /* 0x00018600ff0477ac */ /* 0x000e640008000800 */
[----:B-1----:R-:W-:-:S09]  /*12f0*/  UISETP.NE.AND UP0, UPT, UR4, 0x1, UPT ;  /* 0x000000010400788c */ /* 0x002fd2000bf05270 */
[----:B------:R-:W-:Y:S05]  /*1300*/  BRA.U UP0, `(.L_x_16) ;  /* 0x0000000100447547 */ /* 0x000fea000b800000 */
[----:B------:R-:W1:Y:S01]  /*1310*/  LDCU.128 UR8, c[0x0][0xc10] ;  /* 0x00018200ff0877ac */ /* 0x000e620008000c00 */
[----:B------:R-:W2:Y:S01]  /*1320*/  LDCU UR12, c[0x0][0xc0c] ;  /* 0x00018180ff0c77ac */ /* 0x000ea20008000800 */
[----:B------:R-:W3:Y:S01]  /*1330*/  LDCU UR13, c[0x0][0xc20] ;  /* 0x00018400ff0d77ac */ /* 0x000ee20008000800 */
[----:B-1----:R-:W-:Y:S02]  /*1340*/  UIMAD.WIDE.U32 UR6, UR51, UR8, URZ ;  /* 0x00000008330672a5 */ /* 0x002fe4000f8e00ff */
[----:B------:R-:W-:Y:S02]  /*1350*/  UIMAD.WIDE.U32 UR4, UR24, UR11, URZ ;  /* 0x0000000b180472a5 */ /* 0x000fe4000f8e00ff */
[----:B--2---:R-:W-:Y:S02]  /*1360*/  UISETP.NE.AND UP2, UPT, UR12, 0x1, UPT ;  /* 0x000000010c00788c */ /* 0x004fe4000bf45270 */
[----:B------:R-:W-:Y:S01]  /*1370*/  UISETP.NE.AND UP0, UPT, UR10, 0x1, UPT ;  /* 0x000000010a00788c */ /* 0x000fe2000bf05270 */
[----:B------:R-:W-:-:S02]  /*1380*/  UMOV UR6, UR7 ;  /* 0x0000000700067c82 */ /* 0x000fc40008000000 */
[----:B------:R-:W-:Y:S01]  /*1390*/  UMOV UR4, UR5 ;  /* 0x0000000500047c82 */ /* 0x000fe20008000000 */
[----:B------:R-:W-:Y:S02]  /*13a0*/  USHF.R.U32.HI UR6, URZ, UR9, UR6 ;  /* 0x00000009ff067299 */ /* 0x000fe40008011606 */
[----:B---3--:R-:W-:Y:S02]  /*13b0*/  USHF.R.U32.HI UR4, URZ, UR13, UR4 ;  /* 0x0000000dff047299 */ /* 0x008fe40008011604 */
[----:B------:R-:W-:Y:S02]  /*13c0*/  USEL UR5, UR51, UR6, !UP2 ;  /* 0x0000000633057287 */ /* 0x000fe4000d000000 */
[----:B------:R-:W-:-:S04]  /*13d0*/  USEL UR4, UR24, UR4, !UP0 ;  /* 0x0000000418047287 */ /* 0x000fc8000c000000 */
[----:B------:R-:W-:Y:S02]  /*13e0*/  UIADD3 UR6, UPT, UPT, UR5, -UR4, URZ ;  /* 0x8000000405067290 */ /* 0x000fe4000fffe0ff */
[----:B------:R-:W-:Y:S02]  /*13f0*/  UIADD3 UR4, UPT, UPT, -UR5, UR4, URZ ;  /* 0x0000000405047290 */ /* 0x000fe4000fffe1ff */
[----:B------:R-:W-:Y:S02]  /*1400*/  UIMAD UR24, UR6, UR10, UR24 ;  /* 0x0000000a061872a4 */ /* 0x000fe4000f8e0218 */
[----:B------:R-:W-:-:S12]  /*1410*/  UIMAD UR51, UR4, UR12, UR51 ;  /* 0x0000000c043372a4 */ /* 0x000fd8000f8e0233 */
.L_x_16:
[----:B------:R-:W-:Y:S01]  /*1420*/  BAR.SYNC.DEFER_BLOCKING 0x0 ;  /* 0x0000000000007b1d */ /* 0x000fe20000010000 */
[----:B------:R-:W-:Y:S01]  /*1430*/  UISETP.NE.AND UP0, UPT, UR18, 0x2, UPT ;  /* 0x000000021200788c */ /* 0x000fe2000bf05270 */
[----:B------:R-:W-:Y:S02]  /*1440*/  ISETP.NE.OR P3, PT, R0, 0x2, !P3 ;  /* 0x000000020000780c */ /* 0x000fe40005f65670 */
[----:B------:R-:W-:Y:S02]  /*1450*/  LOP3.LUT R0, R50, 0x1f, RZ, 0xc0, !PT ;  /* 0x0000001f32007812 */ /* 0x000fe400078ec0ff */
[----:B------:R-:W1:Y:S04]  /*1460*/  LDCU UR39, c[0x0][0xc24] ;  /* 0x00018480ff2777ac */ /* 0x000e680008000800 */
[----:B------:R-:W-:Y:S05]  /*1470*/  BRA.U UP0, `(.L_x_17) ;  /* 0x0000002100407547 */ /* 0x000fea000b800000 */
[----:B------:R-:W2:Y:S01]  /*1480*/  LDCU UR5, c[0x0][0x388] ;  /* 0x00007100ff0577ac */ /* 0x000ea20008000800 */
[----:B------:R-:W-:Y:S01]  /*1490*/  PLOP3.LUT P1, PT, PT, PT, UP3, 0x80, 0x8 ;  /* 0x000000000008781c */ /* 0x000fe20003f2f038 */
[----:B------:R-:W-:Y:S01]  /*14a0*/  IMAD.MOV.U32 R2, RZ, RZ, RZ ;  /* 0x000000ffff027224 */ /* 0x000fe200078e00ff */
[----:B------:R-:W-:Y:S01]  /*14b0*/  ISETP.EQ.OR P2, PT, R0, RZ, P3 ;  /* 0x000000ff0000720c */ /* 0x000fe20001f42670 */
[----:B------:R-:W3:Y:S01]  /*14c0*/  LDCU UR8, c[0x0][0x38c] ;  /* 0x00007180ff0877ac */ /* 0x000ee20008000800 */
[----:B------:R-:W-:Y:S01]  /*14d0*/  PLOP3.LUT P1, PT, P1, PT, PT, 0x8, 0x80 ;  /* 0x000000000080781c */ /* 0x000fe20000f2e170 */
[----:B------:R-:W4:Y:S01]  /*14e0*/  LDCU.64 UR6, c[0x0][0x390] ;  /* 0x00007200ff0677ac */ /* 0x000f220008000a00 */
[----:B------:R-:W1:Y:S01]  /*14f0*/  LDCU UR53, c[0x0][0x370] ;  /* 0x00006e00ff3577ac */ /* 0x000e620008000800 */
[----:B------:R-:W1:Y:S01]  /*1500*/  LDCU.64 UR42, c[0x0][0x348] ;  /* 0x00006900ff2a77ac */ /* 0x000e620008000a00 */
[----:B--2---:R-:W-:Y:S01]  /*1510*/  UIADD3 UR5, UPT, UPT, UR5, 0x1f, URZ ;  /* 0x0000001f05057890 */ /* 0x004fe2000fffe0ff */
[----:B------:R-:W2:Y:S03]  /*1520*/  LDCU UR52, c[0x0][0x374] ;  /* 0x00006e80ff3477ac */ /* 0x000ea60008000800 */
[----:B------:R-:W-:Y:S01]  /*1530*/  USHF.R.S32.HI UR4, URZ, 0x1f, UR5 ;  /* 0x0000001fff047899 */ /* 0x000fe20008011405 */
[----:B------:R-:W-:Y:S01]  /*1540*/  UMOV UR26, 0x1 ;  /* 0x00000001001a7882 */ /* 0x000fe20000000000 */
[----:B------:R-:W-:-:S02]  /*1550*/  UMOV UR31, URZ ;  /* 0x000000ff001f7c82 */ /* 0x000fc40008000000 */
[----:B------:R-:W-:Y:S01]  /*1560*/  ULEA.HI UR4, UR4, UR5, URZ, 0x5 ;  /* 0x0000000504047291 */ /* 0x000fe2000f8f28ff */
[----:B------:R-:W-:Y:S01]  /*1570*/  UMOV UR36, URZ ;  /* 0x000000ff00247c82 */ /* 0x000fe20008000000 */
[----:B------:R-:W-:Y:S02]  /*1580*/  UMOV UR38, URZ ;  /* 0x000000ff00267c82 */ /* 0x000fe40008000000 */
[----:B------:R-:W-:-:S04]  /*1590*/  USHF.R.S32.HI UR4, URZ, 0x5, UR4 ;  /* 0x00000005ff047899 */ /* 0x000fc80008011404 */
[----:B---3--:R-:W-:-:S04]  /*15a0*/  UIMAD UR4, UR4, UR8, URZ ;  /* 0x00000008040472a4 */ /* 0x008fc8000f8e02ff */
[----:B----4-:R-:W-:-:S04]  /*15b0*/  UIMAD UR4, UR4, UR6, URZ ;  /* 0x00000006040472a4 */ /* 0x010fc8000f8e02ff */
[----:B------:R-:W-:-:S04]  /*15c0*/  UIMAD UR54, UR4, UR7, URZ ;  /* 0x00000007043672a4 */ /* 0x000fc8000f8e02ff */
[----:B------:R-:W-:Y:S02]  /*15d0*/  UISETP.NE.AND UP1, UPT, UR54, URZ, UPT ;  /* 0x000000ff3600728c */ /* 0x000fe4000bf25270 */
[----:B------:R-:W-:-:S04]  /*15e0*/  UISETP.LT.U32.AND UP0, UPT, UR54, 0x11, UPT ;  /* 0x000000113600788c */ /* 0x000fc8000bf01070 */
[----:B------:R-:W-:-:S04]  /*15f0*/  USEL UR4, UR54, 0x11, UP0 ;  /* 0x0000001136047887 */ /* 0x000fc80008000000 */
[----:B------:R-:W-:Y:S02]  /*1600*/  UIADD3 UR5, UPT, UPT, UR4, -0x1, URZ ;  /* 0xffffffff04057890 */ /* 0x000fe4000fffe0ff */
[----:B------:R-:W-:Y:S02]  /*1610*/  @!UP1 UIADD3 UR5, UPT, UPT, UR4, URZ, URZ ;  /* 0x000000ff04059290 */ /* 0x000fe4000fffe0ff */
[----:B------:R-:W-:Y:S02]  /*1620*/  UIADD3 UR50, UPT, UPT, UR54, -UR4, URZ ;  /* 0x8000000436327290 */ /* 0x000fe4000fffe0ff */
[----:B-12---:R-:W-:-:S12]  /*1630*/  UIADD3 UR55, UPT, UPT, UR5, 0x1, URZ ;  /* 0x0000000105377890 */ /* 0x006fd8000fffe0ff */
.L_x_33:
[----:B------:R-:W1:Y:S01]  /*1640*/  S2UR UR30, SR_CgaCtaId ;  /* 0x00000000001e79c3 */ /* 0x000e620000008800 */
[----:B------:R-:W-:Y:S01]  /*1650*/  UMOV UR4, 0x400 ;  /* 0x0000040000047882 */ /* 0x000fe20000000000 */
[----:B------:R-:W-:Y:S01]  /*1660*/  MOV R0, UR26 ;  /* 0x0000001a00007c02 */ /* 0x000fe20008000f00 */
[----:B------:R-:W-:Y:S02]  /*1670*/  UISETP.NE.AND UP0, UPT, UR54, URZ, UPT ;  /* 0x000000ff3600728c */ /* 0x000fe4000bf05270 */
[----:B------:R-:W-:Y:S01]  /*1680*/  USHF.L.U32 UR44, UR51, 0x6, URZ ;  /* 0x00000006332c7899 */ /* 0x000fe200080006ff */
[----:B------:R-:W-:Y:S01]  /*1690*/  SHF.L.U32 R0, R0, 0x1f, RZ ;  /* 0x0000001f00007819 */ /* 0x000fe200000006ff */
[----:B------:R-:W-:Y:S01]  /*16a0*/  USHF.L.U32 UR19, UR24, 0x7, URZ ;  /* 0x0000000718137899 */ /* 0x000fe200080006ff */
[----:B------:R-:W-:Y:S01]  /*16b0*/  UMOV UR27, URZ ;  /* 0x000000ff001b7c82 */ /* 0x000fe20008000000 */
[----:B------:R-:W-:Y:S01]  /*16c0*/  UMOV UR22, URZ ;  /* 0x000000ff00167c82 */ /* 0x000fe20008000000 */
[----:B------:R-:W-:Y:S01]  /*16d0*/  UMOV UR21, URZ ;  /* 0x000000ff00157c82 */ /* 0x000fe20008000000 */
[----:B------:R-:W-:Y:S01]  /*16e0*/  UMOV UR20, URZ ;  /* 0x000000ff00147c82 */ /* 0x000fe20008000000 */
[----:B-1----:R-:W-:-:S04]  /*16f0*/  ULEA UR30, UR30, UR4, 0x18 ;  /* 0x000000041e1e7291 */ /* 0x002fc8000f8ec0ff */
[----:B------:R-:W-:-:S09]  /*1700*/  ULEA UR4, UR31, UR30, 0x3 ;  /* 0x0000001e1f047291 */ /* 0x000fd2000f8e18ff */
[----:B------:R1:W2:Y:S01]  /*1710*/  SYNCS.PHASECHK.TRANS64.TRYWAIT P0, [UR4+0x88], R0 ;  /* 0x00008800ff0075a7 */ /* 0x0002a20008001104 */
[----:B------:R-:W-:Y:S05]  /*1720*/  BRA.U !UP0, `(.L_x_18) ;  /* 0x0000000508987547 */ /* 0x000fea000b800000 */
[----:B------:R-:W3:Y:S01]  /*1730*/  LDCU.128 UR12, c[0x0][0x480] ;  /* 0x00009000ff0c77ac */ /* 0x000ee20008000c00 */
[----:B------:R-:W4:Y:S01]  /*1740*/  LDCU.128 UR8, c[0x0][0x490] ;  /* 0x00009200ff0877ac */ /* 0x000f220008000c00 */
[----:B------:R-:W1:Y:S01]  /*1750*/  LDCU.64 UR20, c[0x0][0x4c0] ;  /* 0x00009800ff1477ac */ /* 0x000e620008000a00 */
[----:B------:R-:W1:Y:S01]  /*1760*/  LDCU.64 UR16, c[0x0][0x4f0] ;  /* 0x00009e00ff1077ac */ /* 0x000e620008000a00 */
[----:B------:R-:W1:Y:S01]  /*1770*/  LDCU UR18, c[0x0][0x4c8] ;  /* 0x00009900ff1277ac */ /* 0x000e620008000800 */
[----:B---3--:R-:W-:Y:S02]  /*1780*/  UIMAD.WIDE.U32 UR4, UR44, UR13, URZ ;  /* 0x0000000d2c0472a5 */ /* 0x008fe4000f8e00ff */
[----:B------:R-:W-:Y:S02]  /*1790*/  UISETP.NE.AND UP0, UPT, UR12, 0x1, UPT ;  /* 0x000000010c00788c */ /* 0x000fe4000bf05270 */
[----:B------:R-:W-:Y:S01]  /*17a0*/  USHF.R.U32.HI UR5, URZ, UR14, UR5 ;  /* 0x0000000eff057299 */ /* 0x000fe20008011605 */
[----:B------:R-:W3:Y:S03]  /*17b0*/  LDCU UR45, c[0x0][0x38c] ;  /* 0x00007180ff2d77ac */ /* 0x000ee60008000800 */
[----:B------:R-:W-:-:S02]  /*17c0*/  USEL UR5, UR44, UR5, !UP0 ;  /* 0x000000052c057287 */ /* 0x000fc4000c000000 */
[----:B------:R-:W-:Y:S02]  /*17d0*/  UISETP.NE.AND UP0, UPT, UR15, 0x1, UPT ;  /* 0x000000010f00788c */ /* 0x000fe4000bf05270 */
[----:B----4-:R-:W-:Y:S01]  /*17e0*/  UIMAD.WIDE.U32 UR6, UR5, UR8, URZ ;  /* 0x00000008050672a5 */ /* 0x010fe2000f8e00ff */
[----:B------:R-:W4:Y:S01]  /*17f0*/  LDCU UR8, c[0x0][0x4a0] ;  /* 0x00009400ff0877ac */ /* 0x000f220008000800 */
[----:B------:R-:W1:Y:S05]  /*1800*/  LDCU UR23, c[0x0][0x4cc] ;  /* 0x00009980ff1777ac */ /* 0x000e6a0008000800 */
[----:B------:R-:W-:Y:S01]  /*1810*/  UMOV UR4, UR7 ;  /* 0x0000000700047c82 */ /* 0x000fe20008000000 */
[----:B------:R-:W1:Y:S01]  /*1820*/  LDCU.64 UR40, c[0x0][0x390] ;  /* 0x00007200ff2877ac */ /* 0x000e620008000a00 */
[----:B------:R-:W-:Y:S01]  /*1830*/  USHF.R.U32.HI UR4, URZ, UR9, UR4 ;  /* 0x00000009ff047299 */ /* 0x000fe20008011604 */
[----:B------:R-:W1:Y:S03]  /*1840*/  LDCU UR9, c[0x0][0x4ec] ;  /* 0x00009d80ff0977ac */ /* 0x000e660008000800 */
[----:B------:R-:W-:-:S02]  /*1850*/  USEL UR4, UR5, UR4, !UP0 ;  /* 0x0000000405047287 */ /* 0x000fc4000c000000 */
[----:B------:R-:W-:Y:S02]  /*1860*/  UISETP.NE.AND UP0, UPT, UR10, 0x1, UPT ;  /* 0x000000010a00788c */ /* 0x000fe4000bf05270 */
[----:B------:R-:W-:Y:S01]  /*1870*/  UIMAD.WIDE.U32 UR6, UR4, UR11, URZ ;  /* 0x0000000b040672a5 */ /* 0x000fe2000f8e00ff */
[----:B------:R-:W1:Y:S01]  /*1880*/  LDCU.64 UR24, c[0x0][0x4d0] ;  /* 0x00009a00ff1877ac */ /* 0x000e620008000a00 */
[----:B------:R-:W-:-:S05]  /*1890*/  UIADD3 UR38, UPT, UPT, UR55, UR36, URZ ;  /* 0x0000002437267290 */ /* 0x000fca000fffe0ff */
[----:B------:R-:W-:Y:S01]  /*18a0*/  UMOV UR6, UR7 ;  /* 0x0000000700067c82 */ /* 0x000fe20008000000 */
[----:B------:R-:W-:Y:S02]  /*18b0*/  UIADD3 UR7, UPT, UPT, -UR4, URZ, URZ ;  /* 0x000000ff04077290 */ /* 0x000fe4000fffe1ff */
[----:B----4-:R-:W-:Y:S02]  /*18c0*/  USHF.R.U32.HI UR6, URZ, UR8, UR6 ;  /* 0x00000008ff067299 */ /* 0x010fe40008011606 */
[----:B------:R-:W-:Y:S02]  /*18d0*/  UIADD3 UR8, UPT, UPT, -UR5, URZ, URZ ;  /* 0x000000ff05087290 */ /* 0x000fe4000fffe1ff */
[----:B------:R-:W-:Y:S02]  /*18e0*/  USEL UR14, UR4, UR6, !UP0 ;  /* 0x00000006040e7287 */ /* 0x000fe4000c000000 */
[----:B------:R-:W-:Y:S02]  /*18f0*/  UIMAD UR7, UR15, UR7, UR5 ;  /* 0x000000070f0772a4 */ /* 0x000fe4000f8e0205 */
[----:B------:R-:W-:-:S02]  /*1900*/  UIADD3 UR6, UPT, UPT, -UR14, URZ, URZ ;  /* 0x000000ff0e067290 */ /* 0x000fc4000fffe1ff */
[----:B------:R-:W-:Y:S02]  /*1910*/  UIMAD UR8, UR12, UR8, UR44 ;  /* 0x000000080c0872a4 */ /* 0x000fe4000f8e022c */
[----:B------:R-:W-:Y:S02]  /*1920*/  UIMAD UR13, UR10, UR6, UR4 ;  /* 0x000000060a0d72a4 */ /* 0x000fe4000f8e0204 */
[----:B-1----:R-:W-:Y:S02]  /*1930*/  UIMAD UR11, UR8, UR20, UR9 ;  /* 0x00000014080b72a4 */ /* 0x002fe4000f8e0209 */
[----:B------:R-:W-:Y:S01]  /*1940*/  UIMAD UR12, UR7, UR21, UR16 ;  /* 0x00000015070c72a4 */ /* 0x000fe2000f8e0210 */
[----:B------:R-:W1:Y:S02]  /*1950*/  LDCU.64 UR4, c[0x0][0x4f8] ;  /* 0x00009f00ff0477ac */ /* 0x000e640008000a00 */
[----:B------:R-:W4:Y:S01]  /*1960*/  LDCU UR6, c[0x0][0x500] ;  /* 0x0000a000ff0677ac */ /* 0x000f220008000800 */
[----:B------:R-:W-:Y:S01]  /*1970*/  UIMAD UR13, UR13, UR18, UR17 ;  /* 0x000000120d0d72a4 */ /* 0x000fe2000f8e0211 */
[----:B------:R-:W-:Y:S01]  /*1980*/  UMOV UR27, URZ ;  /* 0x000000ff001b7c82 */ /* 0x000fe20008000000 */
[----:B------:R-:W-:Y:S01]  /*1990*/  UMOV UR7, UR31 ;  /* 0x0000001f00077c82 */ /* 0x000fe20008000000 */
[----:B------:R-:W-:Y:S01]  /*19a0*/  UMOV UR20, URZ ;  /* 0x000000ff00147c82 */ /* 0x000fe20008000000 */
[----:B------:R-:W-:Y:S01]  /*19b0*/  UMOV UR21, URZ ;  /* 0x000000ff00157c82 */ /* 0x000fe20008000000 */
[----:B---3--:R-:W-:-:S07]  /*19c0*/  UMOV UR22, URZ ;  /* 0x000000ff00167c82 */ /* 0x008fce0008000000 */
.L_x_23:
[----:B------:R-:W-:Y:S01]  /*19d0*/  @!P3 MOV R3, 0x3000 ;  /* 0x000030000003b802 */ /* 0x000fe20000000f00 */
[----:B------:R-:W-:Y:S01]  /*19e0*/  ULEA UR9, UR7, UR30, 0x3 ;  /* 0x0000001e07097291 */ /* 0x000fe2000f8e18ff */
[----:B--2---:R-:W-:Y:S11]  /*19f0*/  @P0 BRA `(.L_x_19) ;  /* 0x0000000000100947 */ /* 0x004ff60003800000 */
[----:B------:R-:W-:Y:S04]  /*1a00*/  MOV R4, UR26 ;  /* 0x0000001a00047c02 */ /* 0x000fe80008000f00 */
[----:B------:R-:W-:Y:S04]  /*1a10*/  SHF.L.U32 R4, R4, 0x1f, RZ ;  /* 0x0000001f04047819 */ /* 0x000fe800000006ff */
[----:B------:R-:W2:Y:S02]  /*1a20*/  SYNCS.PHASECHK.TRANS64.TRYWAIT P0, [UR9+0x88], R4 ;  /* 0x00008804ff0075a7 */ /* 0x000ea40008001109 */
[----:B--2---:R-:W-:Y:S05]  /*1a30*/  @!P0 BRA `(.L_x_20) ;  /* 0x0000007400e48947 */ /* 0x004fea0003800000 */
.L_x_19:
[----:B------:R3:W-:Y:S01]  /*1a40*/  @!P3 SYNCS.ARRIVE.TRANS64 RZ, [UR9], R3 ;  /* 0x00000003ffffb9a7 */ /* 0x0007e20008000009 */
[----:B------:R-:W-:Y:S04]  /*1a50*/  BSSY.RECONVERGENT B0, `(.L_x_21) ;  /* 0x0000003000007945 */ /* 0x000fe80003800200 */
[----:B------:R-:W-:Y:S05]  /*1a60*/  @P2 BRA `(.L_x_22) ;  /* 0x0000000000042947 */ /* 0x000fea0003800000 */
[----:B-1--4-:R-:W-:Y:S05]  /*1a70*/  BPT.TRAP 0x1 ;  /* 0x000000040000795c */ /* 0x012fea0000300000 */
.L_x_22:
[----:B-1--4-:R-:W-:Y:S05]  /*1a80*/  BSYNC.RECONVERGENT B0 ;  /* 0x0000000000007941 */ /* 0x012fea0003800200 */
.L_x_21:
[----:B------:R-:W-:Y:S02]  /*1a90*/  UIADD3 UR8, UPT, UPT, UR7, 0x1, URZ ;  /* 0x0000000107087890 */ /* 0x000fe4000fffe0ff */
[----:B------:R-:W-:Y:S02]  /*1aa0*/  UIMAD UR15, UR20, UR23, UR4 ;  /* 0x00000017140f72a4 */ /* 0x000fe4000f8e0204 */
[----:B------:R-:W-:Y:S02]  /*1ab0*/  UISETP.NE.AND UP0, UPT, UR8, 0x11, UPT ;  /* 0x000000110800788c */ /* 0x000fe4000bf05270 */
[----:B------:R-:W-:Y:S02]  /*1ac0*/  ULEA UR17, UR7, UR30, 0xc ;  /* 0x0000001e07117291 */ /* 0x000fe4000f8e60ff */
[----:B------:R-:W-:Y:S02]  /*1ad0*/  USEL UR10, URZ, 0x1, UP0 ;  /* 0x00000001ff0a7887 */ /* 0x000fe40008000000 */
[----:B------:R-:W-:Y:S02]  /*1ae0*/  USEL UR31, UR8, URZ, UP0 ;  /* 0x000000ff081f7287 */ /* 0x000fe40008000000 */
[----:B------:R-:W-:Y:S02]  /*1af0*/  ULOP3.LUT UR26, UR26, UR10, URZ, 0x3c, !UPT ;  /* 0x0000000a1a1a7292 */ /* 0x000fe4000f8e3cff */
[----:B------:R-:W-:Y:S02]  /*1b00*/  ULEA UR8, UR31, UR30, 0x3 ;  /* 0x0000001e1f087291 */ /* 0x000fe4000f8e18ff */
[----:B------:R-:W-:Y:S02]  /*1b10*/  ULEA UR16, UR7, UR30, 0xd ;  /* 0x0000001e07107291 */ /* 0x000fe4000f8e68ff */
[----:B------:R-:W-:Y:S01]  /*1b20*/  UIADD3 UR34, UP0, UPT, UR42, 0x80, URZ ;  /* 0x000000802a227890 */ /* 0x000fe2000ff1e0ff */
[----:B--2---:R-:W-:Y:S01]  /*1b30*/  MOV R0, UR26 ;  /* 0x0000001a00007c02 */ /* 0x004fe20008000f00 */
[----:B------:R-:W-:Y:S02]  /*1b40*/  USHF.L.U32 UR10, UR27, 0x5, URZ ;  /* 0x000000051b0a7899 */ /* 0x000fe400080006ff */
[----:B------:R-:W-:Y:S01]  /*1b50*/  UIADD3.X UR35, UPT, UPT, URZ, UR43, URZ, UP0, !UPT ;  /* 0x0000002bff237290 */ /* 0x000fe200087fe4ff */
[----:B------:R-:W-:Y:S01]  /*1b60*/  SHF.L.U32 R0, R0, 0x1f, RZ ;  /* 0x0000001f00007819 */ /* 0x000fe200000006ff */
[----:B------:R-:W-:Y:S02]  /*1b70*/  UIADD3 UR32, UP3, UPT, UR42, 0x200, URZ ;  /* 0x000002002a207890 */ /* 0x000fe4000ff7e0ff */
[----:B------:R-:W-:Y:S01]  /*1b80*/  UIADD3 UR16, UPT, UPT, UR16, 0x15400, URZ ;  /* 0x0001540010107890 */ /* 0x000fe2000fffe0ff */
[----:B------:R1:W2:Y:S01]  /*1b90*/  SYNCS.PHASECHK.TRANS64.TRYWAIT P0, [UR8+0x88], R0 ;  /* 0x00008800ff0075a7 */ /* 0x0002a20008001108 */
[----:B------:R-:W-:Y:S02]  /*1ba0*/  UIMAD UR8, UR21, UR24, UR5 ;  /* 0x00000018150872a4 */ /* 0x000fe4000f8e0205 */
[----:B------:R-:W-:Y:S02]  /*1bb0*/  UIMAD UR7, UR22, UR25, UR6 ;  /* 0x00000019160772a4 */ /* 0x000fe4000f8e0206 */
[----:B------:R-:W-:Y:S02]  /*1bc0*/  ULEA UR15, UR8, UR15, 0x5 ;  /* 0x0000000f080f7291 */ /* 0x000fe4000f8e28ff */
[----:B------:R-:W-:Y:S02]  /*1bd0*/  UIADD3 UR8, UPT, UPT, UR17, 0x4400, URZ ;  /* 0x0000440011087890 */ /* 0x000fe4000fffe0ff */
[----:B------:R-:W-:Y:S02]  /*1be0*/  ULEA UR7, UR7, UR15, 0xa ;  /* 0x0000000f07077291 */ /* 0x000fe4000f8e50ff */
[----:B------:R-:W-:Y:S02]  /*1bf0*/  UIADD3.X UR33, UPT, UPT, URZ, UR43, URZ, UP3, !UPT ;  /* 0x0000002bff217290 */ /* 0x000fe40009ffe4ff */
[----:B------:R-:W-:Y:S02]  /*1c00*/  UPRMT UR7, UR7, 0x5410, URZ ;  /* 0x0000541007077896 */ /* 0x000fe400080000ff */
[----:B------:R-:W-:Y:S02]  /*1c10*/  UIADD3 UR37, UPT, UPT, UR20, 0x1, URZ ;  /* 0x0000000114257890 */ /* 0x000fe4000fffe0ff */
[----:B------:R-:W-:Y:S02]  /*1c20*/  UIADD3 UR29, UPT, UPT, UR21, 0x1, URZ ;  /* 0x00000001151d7890 */ /* 0x000fe4000fffe0ff */
[----:B------:R-:W-:Y:S02]  /*1c30*/  UISETP.NE.AND UP2, UPT, UR37, UR45, UPT ;  /* 0x0000002d2500728c */ /* 0x000fe4000bf45270 */
[----:B------:R-:W-:Y:S01]  /*1c40*/  UIADD3 UR28, UPT, UPT, UR22, 0x1, URZ ;  /* 0x00000001161c7890 */ /* 0x000fe2000fffe0ff */
[----:B------:R4:W-:Y:S01]  /*1c50*/  UTMALDG.5D.IM2COL [UR8], [UR34], UR7 ;  /* 0x00000008220073b4 */ /* 0x0009e20008060007 */
[----:B------:R-:W-:Y:S01]  /*1c60*/  UIADD3 UR36, UPT, UPT, UR36, 0x1, URZ ;  /* 0x0000000124247890 */ /* 0x000fe2000fffe0ff */
[----:B------:R-:W-:Y:S01]  /*1c70*/  UMOV UR46, 0x0 ;  /* 0x00000000002e7882 */ /* 0x000fe20000000000 */
[----:B------:R-:W-:Y:S01]  /*1c80*/  UMOV UR47, 0x10000000 ;  /* 0x10000000002f7882 */ /* 0x000fe20000000000 */
[----:B------:R-:W-:Y:S01]  /*1c90*/  UMOV UR17, UR9 ;  /* 0x0000000900117c82 */ /* 0x000fe20008000000 */
[----:B------:R-:W-:Y:S03]  /*1ca0*/  UMOV UR18, UR10 ;  /* 0x0000000a00127c82 */ /* 0x000fe60008000000 */
[----:B------:R-:W-:Y:S01]  /*1cb0*/  @UP2 UIADD3 UR29, UPT, UPT, UR21, URZ, URZ ;  /* 0x000000ff151d2290 */ /* 0x000fe2000fffe0ff */
[----:B------:R3:W-:Y:S03]  /*1cc0*/  UTMALDG.5D [UR16], [UR32], desc[UR46] ;  /* 0x00002e10200075b4 */ /* 0x0007e60008021000 */
[----:B------:R-:W-:Y:S11]  /*1cd0*/  UISETP.NE.AND UP1, UPT, UR29, UR40, UPT ;  /* 0x000000281d00728c */ /* 0x000ff6000bf25270 */
[----:B------:R-:W-:Y:S04]  /*1ce0*/  @UP1 UIADD3 UR28, UPT, UPT, UR22, URZ, URZ ;  /* 0x000000ff161c1290 */ /* 0x000fe8000fffe0ff */
[----:B------:R-:W-:Y:S02]  /*1cf0*/  UISETP.NE.AND UP0, UPT, UR28, UR41, UPT ;  /* 0x000000291c00728c */ /* 0x000fe4000bf05270 */
[----:B----4-:R-:W-:Y:S09]  /*1d00*/  UIADD3 UR8, UPT, UPT, UR27, 0x1, URZ ;  /* 0x000000011b087890 */ /* 0x010ff2000fffe0ff */
[----:B------:R-:W-:Y:S01]  /*1d10*/  @UP0 UIADD3 UR8, UPT, UPT, UR27, URZ, URZ ;  /* 0x000000ff1b080290 */ /* 0x000fe2000fffe0ff */
[----:B------:R-:W-:Y:S06]  /*1d20*/  UMOV UR7, UR31 ;  /* 0x0000001f00077c82 */ /* 0x000fec0008000000 */
[----:B------:R-:W-:Y:S01]  /*1d30*/  UMOV UR27, UR8 ;  /* 0x00000008001b7c82 */ /* 0x000fe20008000000 */
[----:B---3--:R-:W-:Y:S02]  /*1d40*/  USEL UR22, UR28, URZ, UP0 ;  /* 0x000000ff1c167287 */ /* 0x008fe40008000000 */
[----:B------:R-:W-:Y:S02]  /*1d50*/  UISETP.NE.AND UP0, UPT, UR36, UR38, UPT ;  /* 0x000000262400728c */ /* 0x000fe4000bf05270 */
[----:B------:R-:W-:Y:S02]  /*1d60*/  USEL UR20, UR37, URZ, UP2 ;  /* 0x000000ff25147287 */ /* 0x000fe40009000000 */
[----:B------:R-:W-:Y:S05]  /*1d70*/  USEL UR21, UR29, URZ, UP1 ;  /* 0x000000ff1d157287 */ /* 0x000fea0008800000 */
[----:B-1----:R-:W-:Y:S07]  /*1d80*/  BRA.U UP0, `(.L_x_23) ;  /* 0xfffffffd00107547 */ /* 0x002fee000b83ffff */
.L_x_18:
[----:B------:R-:W-:Y:S01]  /*1d90*/  ULEA UR4, UR31, UR30, 0x3 ;  /* 0x0000001e1f047291 */ /* 0x000fe2000f8e18ff */
[----:B-1----:R-:W-:Y:S01]  /*1da0*/  MOV R0, UR26 ;  /* 0x0000001a00007c02 */ /* 0x002fe20008000f00 */
[----:B------:R-:W-:Y:S01]  /*1db0*/  @!P1 SYNCS.ARRIVE.TRANS64.A1T0 RZ, [UR30+0x158], RZ ;  /* 0x000158ffffff99a7 */ /* 0x000fe2000810001e */
[----:B------:R-:W-:Y:S02]  /*1dc0*/  UISETP.GE.AND UP0, UPT, UR50, 0x1, UPT ;  /* 0x000000013200788c */ /* 0x000fe4000bf06270 */
[----:B------:R-:W-:-:S04]  /*1dd0*/  SHF.L.U32 R0, R0, 0x1f, RZ ;  /* 0x0000001f00007819 */ /* 0x000fc800000006ff */
[----:B--2---:R1:W2:Y:S03]  /*1de0*/  SYNCS.PHASECHK.TRANS64.TRYWAIT P0, [UR4+0x88], R0 ;  /* 0x00008800ff0075a7 */ /* 0x0042a60008001104 */
[----:B------:R-:W-:Y:S05]  /*1df0*/  BRA.U !UP0, `(.L_x_24) ;  /* 0x0000000508907547 */ /* 0x000fea000b800000 */
[----:B------:R-:W3:Y:S01]  /*1e00*/  LDCU.128 UR8, c[0x0][0x480] ;  /* 0x00009000ff0877ac */ /* 0x000ee20008000c00 */
[----:B------:R-:W4:Y:S01]  /*1e10*/  LDCU.128 UR32, c[0x0][0x490] ;  /* 0x00009200ff2077ac */ /* 0x000f220008000c00 */
[----:B------:R-:W1:Y:S01]  /*1e20*/  LDCU.64 UR28, c[0x0][0x4c0] ;  /* 0x00009800ff1c77ac */ /* 0x000e620008000a00 */
[----:B------:R-:W1:Y:S01]  /*1e30*/  LDCU UR13, c[0x0][0x4c8] ;  /* 0x00009900ff0d77ac */ /* 0x000e620008000800 */
[----:B------:R-:W1:Y:S01]  /*1e40*/  LDCU.64 UR16, c[0x0][0x4f0] ;  /* 0x00009e00ff1077ac */ /* 0x000e620008000a00 */
[----:B---3--:R-:W-:Y:S02]  /*1e50*/  UIMAD.WIDE.U32 UR4, UR44, UR9, URZ ;  /* 0x000000092c0472a5 */ /* 0x008fe4000f8e00ff */
[----:B------:R-:W-:Y:S02]  /*1e60*/  UISETP.NE.AND UP0, UPT, UR8, 0x1, UPT ;  /* 0x000000010800788c */ /* 0x000fe4000bf05270 */
[----:B------:R-:W-:Y:S01]  /*1e70*/  USHF.R.U32.HI UR5, URZ, UR10, UR5 ;  /* 0x0000000aff057299 */ /* 0x000fe20008011605 */
[----:B------:R-:W3:Y:S03]  /*1e80*/  LDCU UR9, c[0x0][0x4a0] ;  /* 0x00009400ff0977ac */ /* 0x000ee60008000800 */
[----:B------:R-:W-:-:S02]  /*1e90*/  USEL UR5, UR44, UR5, !UP0 ;  /* 0x000000052c057287 */ /* 0x000fc4000c000000 */
[----:B------:R-:W-:Y:S02]  /*1ea0*/  UISETP.NE.AND UP0, UPT, UR11, 0x1, UPT ;  /* 0x000000010b00788c */ /* 0x000fe4000bf05270 */
[----:B----4-:R-:W-:Y:S01]  /*1eb0*/  UIMAD.WIDE.U32 UR6, UR5, UR32, URZ ;  /* 0x00000020050672a5 */ /* 0x010fe2000f8e00ff */
[----:B------:R-:W1:Y:S01]  /*1ec0*/  LDCU UR10, c[0x0][0x4ec] ;  /* 0x00009d80ff0a77ac */ /* 0x000e620008000800 */
[----:B------:R-:W4:Y:S05]  /*1ed0*/  LDCU UR46, c[0x0][0x38c] ;  /* 0x00007180ff2e77ac */ /* 0x000f2a0008000800 */
[----:B------:R-:W-:Y:S01]  /*1ee0*/  UMOV UR4, UR7 ;  /* 0x0000000700047c82 */ /* 0x000fe20008000000 */
[----:B------:R-:W1:Y:S01]  /*1ef0*/  LDCU UR23, c[0x0][0x4cc] ;  /* 0x00009980ff1777ac */ /* 0x000e620008000800 */
[----:B------:R-:W-:Y:S01]  /*1f00*/  USHF.R.U32.HI UR4, URZ, UR33, UR4 ;  /* 0x00000021ff047299 */ /* 0x000fe20008011604 */
[----:B------:R-:W1:Y:S03]  /*1f10*/  LDCU.64 UR40, c[0x0][0x390] ;  /* 0x00007200ff2877ac */ /* 0x000e660008000a00 */
[----:B------:R-:W-:-:S02]  /*1f20*/  USEL UR4, UR5, UR4, !UP0 ;  /* 0x0000000405047287 */ /* 0x000fc4000c000000 */
[----:B------:R-:W-:Y:S02]  /*1f30*/  UISETP.NE.AND UP0, UPT, UR34, 0x1, UPT ;  /* 0x000000012200788c */ /* 0x000fe4000bf05270 */
[----:B------:R-:W-:Y:S01]  /*1f40*/  UIMAD.WIDE.U32 UR6, UR4, UR35, URZ ;  /* 0x00000023040672a5 */ /* 0x000fe2000f8e00ff */
[----:B------:R-:W1:Y:S01]  /*1f50*/  LDCU.64 UR24, c[0x0][0x4d0] ;  /* 0x00009a00ff1877ac */ /* 0x000e620008000a00 */
[----:B------:R-:W-:-:S05]  /*1f60*/  UIADD3 UR38, UPT, UPT, UR50, UR38, URZ ;  /* 0x0000002632267290 */ /* 0x000fca000fffe0ff */
[----:B------:R-:W-:Y:S01]  /*1f70*/  UMOV UR6, UR7 ;  /* 0x0000000700067c82 */ /* 0x000fe20008000000 */
[----:B------:R-:W-:Y:S02]  /*1f80*/  UIADD3 UR7, UPT, UPT, -UR5, URZ, URZ ;  /* 0x000000ff05077290 */ /* 0x000fe4000fffe1ff */
[----:B---3--:R-:W-:Y:S02]  /*1f90*/  USHF.R.U32.HI UR6, URZ, UR9, UR6 ;  /* 0x00000009ff067299 */ /* 0x008fe40008011606 */
[----:B------:R-:W-:Y:S02]  /*1fa0*/  UIMAD UR7, UR8, UR7, UR44 ;  /* 0x00000007080772a4 */ /* 0x000fe4000f8e022c */
[----:B------:R-:W-:Y:S02]  /*1fb0*/  USEL UR14, UR4, UR6, !UP0 ;  /* 0x00000006040e7287 */ /* 0x000fe4000c000000 */
[----:B------:R-:W-:Y:S02]  /*1fc0*/  UIADD3 UR6, UPT, UPT, -UR4, URZ, URZ ;  /* 0x000000ff04067290 */ /* 0x000fe4000fffe1ff */
[----:B------:R-:W-:-:S02]  /*1fd0*/  UIADD3 UR9, UPT, UPT, -UR14, URZ, URZ ;  /* 0x000000ff0e097290 */ /* 0x000fc4000fffe1ff */
[----:B------:R-:W-:Y:S02]  /*1fe0*/  UIMAD UR12, UR11, UR6, UR5 ;  /* 0x000000060b0c72a4 */ /* 0x000fe4000f8e0205 */
[----:B------:R-:W-:Y:S02]  /*1ff0*/  UIMAD UR9, UR34, UR9, UR4 ;  /* 0x00000009220972a4 */ /* 0x000fe4000f8e0204 */
[----:B-1----:R-:W-:Y:S01]  /*2000*/  UIMAD UR11, UR7, UR28, UR10 ;  /* 0x0000001c070b72a4 */ /* 0x002fe2000f8e020a */
[----:B------:R-:W1:Y:S02]  /*2010*/  LDCU.64 UR4, c[0x0][0x4f8] ;  /* 0x00009f00ff0477ac */ /* 0x000e640008000a00 */
[----:B------:R-:W3:Y:S01]  /*2020*/  LDCU UR6, c[0x0][0x500] ;  /* 0x0000a000ff0677ac */ /* 0x000ee20008000800 */
[----:B------:R-:W-:Y:S02]  /*2030*/  UIMAD UR12, UR12, UR29, UR16 ;  /* 0x0000001d0c0c72a4 */ /* 0x000fe4000f8e0210 */
[----:B------:R-:W-:Y:S01]  /*2040*/  UIMAD UR13, UR9, UR13, UR17 ;  /* 0x0000000d090d72a4 */ /* 0x000fe2000f8e0211 */
[----:B------:R-:W-:Y:S01]  /*2050*/  UMOV UR37, UR50 ;  /* 0x0000003200257c82 */ /* 0x000fe20008000000 */
[----:B----4-:R-:W-:-:S10]  /*2060*/  UMOV UR7, UR31 ;  /* 0x0000001f00077c82 */ /* 0x010fd40008000000 */
.L_x_29:
[----:B------:R-:W-:Y:S01]  /*2070*/  @!P3 MOV R3, 0x3000 ;  /* 0x000030000003b802 */ /* 0x000fe20000000f00 */
[----:B------:R-:W-:Y:S01]  /*2080*/  ULEA UR9, UR7, UR30, 0x3 ;  /* 0x0000001e07097291 */ /* 0x000fe2000f8e18ff */
[----:B--2---:R-:W-:Y:S11]  /*2090*/  @P0 BRA `(.L_x_25) ;  /* 0x0000000000100947 */ /* 0x004ff60003800000 */
[----:B------:R-:W-:Y:S04]  /*20a0*/  MOV R4, UR26 ;  /* 0x0000001a00047c02 */ /* 0x000fe80008000f00 */
[----:B------:R-:W-:Y:S04]  /*20b0*/  SHF.L.U32 R4, R4, 0x1f, RZ ;  /* 0x0000001f04047819 */ /* 0x000fe800000006ff */
[----:B------:R-:W2:Y:S02]  /*20c0*/  SYNCS.PHASECHK.TRANS64.TRYWAIT P0, [UR9+0x88], R4 ;  /* 0x00008804ff0075a7 */ /* 0x000ea40008001109 */
[----:B--2---:R-:W-:Y:S05]  /*20d0*/  @!P0 BRA `(.L_x_26) ;  /* 0x0000007000548947 */ /* 0x004fea0003800000 */
.L_x_25:
[----:B------:R4:W-:Y:S01]  /*20e0*/  @!P3 SYNCS.ARRIVE.TRANS64 RZ, [UR9], R3 ;  /* 0x00000003ffffb9a7 */ /* 0x0009e20008000009 */
[----:B------:R-:W-:Y:S04]  /*20f0*/  BSSY.RECONVERGENT B0, `(.L_x_27) ;  /* 0x0000003000007945 */ /* 0x000fe80003800200 */
[----:B------:R-:W-:Y:S05]  /*2100*/  @P2 BRA `(.L_x_28) ;  /* 0x0000000000042947 */ /* 0x000fea0003800000 */
[----:B-1-3--:R-:W-:Y:S05]  /*2110*/  BPT.TRAP 0x1 ;  /* 0x000000040000795c */ /* 0x00afea0000300000 */
.L_x_28:
[----:B-1-3--:R-:W-:Y:S05]  /*2120*/  BSYNC.RECONVERGENT B0 ;  /* 0x0000000000007941 */ /* 0x00afea0003800200 */
.L_x_27:
[----:B------:R-:W-:Y:S02]  /*2130*/  UIADD3 UR8, UPT, UPT, UR7, 0x1, URZ ;  /* 0x0000000107087890 */ /* 0x000fe4000fffe0ff */
[----:B------:R-:W-:Y:S02]  /*2140*/  UIMAD UR16, UR20, UR23, UR4 ;  /* 0x00000017141072a4 */ /* 0x000fe4000f8e0204 */
[----:B------:R-:W-:Y:S02]  /*2150*/  UISETP.NE.AND UP0, UPT, UR8, 0x11, UPT ;  /* 0x000000110800788c */ /* 0x000fe4000bf05270 */
[----:B------:R-:W-:Y:S02]  /*2160*/  UIMAD UR15, UR21, UR24, UR5 ;  /* 0x00000018150f72a4 */ /* 0x000fe4000f8e0205 */
[----:B------:R-:W-:Y:S02]  /*2170*/  USEL UR10, URZ, 0x1, UP0 ;  /* 0x00000001ff0a7887 */ /* 0x000fe40008000000 */
[----:B------:R-:W-:Y:S02]  /*2180*/  USEL UR31, UR8, URZ, UP0 ;  /* 0x000000ff081f7287 */ /* 0x000fe40008000000 */
[----:B------:R-:W-:Y:S02]  /*2190*/  ULOP3.LUT UR26, UR26, UR10, URZ, 0x3c, !UPT ;  /* 0x0000000a1a1a7292 */ /* 0x000fe4000f8e3cff */
[----:B------:R-:W-:Y:S02]  /*21a0*/  ULEA UR8, UR31, UR30, 0x3 ;  /* 0x0000001e1f087291 */ /* 0x000fe4000f8e18ff */
[----:B------:R-:W-:Y:S02]  /*21b0*/  ULEA UR18, UR7, UR30, 0xd ;  /* 0x0000001e07127291 */ /* 0x000fe4000f8e68ff */
[----:B------:R-:W-:Y:S01]  /*21c0*/  ULEA UR15, UR15, UR16, 0x5 ;  /* 0x000000100f0f7291 */ /* 0x000fe2000f8e28ff */
[----:B--2---:R-:W-:Y:S01]  /*21d0*/  MOV R0, UR26 ;  /* 0x0000001a00007c02 */ /* 0x004fe20008000f00 */
[----:B------:R-:W-:Y:S02]  /*21e0*/  UIADD3 UR34, UP0, UPT, UR42, 0x80, URZ ;  /* 0x000000802a227890 */ /* 0x000fe4000ff1e0ff */
[----:B------:R-:W-:Y:S01]  /*21f0*/  USHF.L.U32 UR10, UR27, 0x5, URZ ;  /* 0x000000051b0a7899 */ /* 0x000fe200080006ff */
[----:B------:R-:W-:Y:S01]  /*2200*/  SHF.L.U32 R0, R0, 0x1f, RZ ;  /* 0x0000001f00007819 */ /* 0x000fe200000006ff */
[----:B------:R-:W-:Y:S02]  /*2210*/  UIADD3.X UR35, UPT, UPT, URZ, UR43, URZ, UP0, !UPT ;  /* 0x0000002bff237290 */ /* 0x000fe400087fe4ff */
[----:B------:R-:W-:Y:S01]  /*2220*/  UIADD3 UR32, UP3, UPT, UR42, 0x200, URZ ;  /* 0x000002002a207890 */ /* 0x000fe2000ff7e0ff */
[----:B------:R1:W2:Y:S01]  /*2230*/  SYNCS.PHASECHK.TRANS64.TRYWAIT P0, [UR8+0x88], R0 ;  /* 0x00008800ff0075a7 */ /* 0x0002a20008001108 */
[----:B------:R-:W-:Y:S02]  /*2240*/  ULEA UR8, UR7, UR30, 0xc ;  /* 0x0000001e07087291 */ /* 0x000fe4000f8e60ff */
[----:B------:R-:W-:Y:S02]  /*2250*/  UIMAD UR7, UR22, UR25, UR6 ;  /* 0x00000019160772a4 */ /* 0x000fe4000f8e0206 */
[----:B------:R-:W-:Y:S02]  /*2260*/  UIADD3 UR8, UPT, UPT, UR8, 0x4400, URZ ;  /* 0x0000440008087890 */ /* 0x000fe4000fffe0ff */
[----:B------:R-:W-:Y:S02]  /*2270*/  ULEA UR7, UR7, UR15, 0xa ;  /* 0x0000000f07077291 */ /* 0x000fe4000f8e50ff */
[----:B------:R-:W-:Y:S02]  /*2280*/  UIADD3.X UR33, UPT, UPT, URZ, UR43, URZ, UP3, !UPT ;  /* 0x0000002bff217290 */ /* 0x000fe40009ffe4ff */
[----:B------:R-:W-:Y:S02]  /*2290*/  UPRMT UR7, UR7, 0x5410, URZ ;  /* 0x0000541007077896 */ /* 0x000fe400080000ff */
[----:B------:R-:W-:Y:S02]  /*22a0*/  UIADD3 UR16, UPT, UPT, UR18, 0x15400, URZ ;  /* 0x0001540012107890 */ /* 0x000fe4000fffe0ff */
[----:B------:R-:W-:Y:S02]  /*22b0*/  UIADD3 UR36, UPT, UPT, UR20, 0x1, URZ ;  /* 0x0000000114247890 */ /* 0x000fe4000fffe0ff */
[----:B------:R-:W-:Y:S02]  /*22c0*/  UIADD3 UR29, UPT, UPT, UR21, 0x1, URZ ;  /* 0x00000001151d7890 */ /* 0x000fe4000fffe0ff */
[----:B------:R-:W-:Y:S01]  /*22d0*/  UISETP.NE.AND UP2, UPT, UR36, UR46, UPT ;  /* 0x0000002e2400728c */ /* 0x000fe2000bf45270 */
[----:B------:R3:W-:Y:S01]  /*22e0*/  UTMALDG.5D.IM2COL [UR8], [UR34], UR7 ;  /* 0x00000008220073b4 */ /* 0x0007e20008060007 */
[----:B------:R-:W-:Y:S01]  /*22f0*/  UIADD3 UR28, UPT, UPT, UR22, 0x1, URZ ;  /* 0x00000001161c7890 */ /* 0x000fe2000fffe0ff */
[----:B------:R-:W-:Y:S01]  /*2300*/  UMOV UR44, 0x0 ;  /* 0x00000000002c7882 */ /* 0x000fe20000000000 */
[----:B------:R-:W-:Y:S01]  /*2310*/  UMOV UR45, 0x10000000 ;  /* 0x10000000002d7882 */ /* 0x000fe20000000000 */
[----:B------:R-:W-:Y:S01]  /*2320*/  UMOV UR17, UR9 ;  /* 0x0000000900117c82 */ /* 0x000fe20008000000 */
[----:B------:R-:W-:Y:S02]  /*2330*/  UMOV UR18, UR10 ;  /* 0x0000000a00127c82 */ /* 0x000fe40008000000 */
[----:B------:R4:W-:Y:S03]  /*2340*/  UTMALDG.5D [UR16], [UR32], desc[UR44] ;  /* 0x00002c10200075b4 */ /* 0x0009e60008021000 */
[----:B------:R-:W-:Y:S04]  /*2350*/  @UP2 UIADD3 UR29, UPT, UPT, UR21, URZ, URZ ;  /* 0x000000ff151d2290 */ /* 0x000fe8000fffe0ff */
[----:B------:R-:W-:Y:S11]  /*2360*/  UISETP.NE.AND UP1, UPT, UR29, UR40, UPT ;  /* 0x000000281d00728c */ /* 0x000ff6000bf25270 */
[----:B------:R-:W-:Y:S04]  /*2370*/  @UP1 UIADD3 UR28, UPT, UPT, UR22, URZ, URZ ;  /* 0x000000ff161c1290 */ /* 0x000fe8000fffe0ff */
[----:B------:R-:W-:Y:S02]  /*2380*/  UISETP.NE.AND UP0, UPT, UR28, UR41, UPT ;  /* 0x000000291c00728c */ /* 0x000fe4000bf05270 */
[----:B---3--:R-:W-:Y:S09]  /*2390*/  UIADD3 UR8, UPT, UPT, UR27, 0x1, URZ ;  /* 0x000000011b087890 */ /* 0x008ff2000fffe0ff */
[----:B------:R-:W-:Y:S02]  /*23a0*/  @UP0 UIADD3 UR8, UPT, UPT, UR27, URZ, URZ ;  /* 0x000000ff1b080290 */ /* 0x000fe4000fffe0ff */
[----:B------:R-:W-:Y:S05]  /*23b0*/  UIADD3 UR7, UPT, UPT, UR37, -0x1, URZ ;  /* 0xffffffff25077890 */ /* 0x000fea000fffe0ff */
[----:B------:R-:W-:Y:S01]  /*23c0*/  UMOV UR27, UR8 ;  /* 0x00000008001b7c82 */ /* 0x000fe20008000000 */
[----:B----4-:R-:W-:Y:S02]  /*23d0*/  USEL UR22, UR28, URZ, UP0 ;  /* 0x000000ff1c167287 */ /* 0x010fe40008000000 */
[----:B------:R-:W-:Y:S02]  /*23e0*/  UISETP.GT.U32.AND UP0, UPT, UR37, 0x1, UPT ;  /* 0x000000012500788c */ /* 0x000fe4000bf04070 */
[----:B------:R-:W-:Y:S02]  /*23f0*/  USEL UR20, UR36, URZ, UP2 ;  /* 0x000000ff24147287 */ /* 0x000fe40009000000 */
[----:B------:R-:W-:Y:S01]  /*2400*/  USEL UR21, UR29, URZ, UP1 ;  /* 0x000000ff1d157287 */ /* 0x000fe20008800000 */
[----:B------:R-:W-:Y:S01]  /*2410*/  UMOV UR37, UR7 ;  /* 0x0000000700257c82 */ /* 0x000fe20008000000 */
[----:B------:R-:W-:Y:S03]  /*2420*/  UMOV UR7, UR31 ;  /* 0x0000001f00077c82 */ /* 0x000fe60008000000 */
[----:B-1----:R-:W-:Y:S07]  /*2430*/  BRA.U UP0, `(.L_x_29) ;  /* 0xfffffffd000c7547 */ /* 0x002fee000b83ffff */
.L_x_24:
[----:B------:R-:W-:Y:S01]  /*2440*/  SHF.L.U32 R3, R2, 0x1f, RZ ;  /* 0x0000001f02037819 */ /* 0x000fe200000006ff */
[----:B------:R-:W-:-:S03]  /*2450*/  NOP ;  /* 0x0000000000007918 */ /* 0x000fc60000000000 */
[----:B--2---:R-:W2:Y:S02]  /*2460*/  SYNCS.PHASECHK.TRANS64.TRYWAIT P0, [UR30+0x160], R3 ;  /* 0x00016003ff0075a7 */ /* 0x004ea4000800111e */
[----:B--2---:R-:W-:Y:S05]  /*2470*/  @!P0 BRA `(.L_x_30) ;  /* 0x0000006c00848947 */ /* 0x004fea0003800000 */
.L_x_140:
[----:B------:R-:W2:Y:S01]  /*2480*/  LDS.128 R4, [UR30+0x1a0] ;  /* 0x0001a01eff047984 */ /* 0x000ea20008000c00 */
[----:B------:R-:W-:Y:S02]  /*2490*/  UIADD3 UR4, UPT, UPT, UR30, 0x168, URZ ;  /* 0x000001681e047890 */ /* 0x000fe4000fffe0ff */
[----:B------:R-:W-:Y:S01]  /*24a0*/  UISETP.GE.AND UP0, UPT, UR39, 0x1, UPT ;  /* 0x000000012700788c */ /* 0x000fe2000bf06270 */
[----:B------:R-:W-:Y:S01]  /*24b0*/  @!PT LDS RZ, [RZ] ;  /* 0x00000000fffff984 */ /* 0x000fe20000000800 */
[----:B------:R-:W-:Y:S01]  /*24c0*/  @!PT LDS RZ, [RZ] ;  /* 0x00000000fffff984 */ /* 0x000fe20000000800 */
[----:B------:R-:W-:Y:S01]  /*24d0*/  @!PT LDS RZ, [RZ] ;  /* 0x00000000fffff984 */ /* 0x000fe20000000800 */
[----:B------:R-:W-:Y:S01]  /*24e0*/  @!PT LDS RZ, [RZ] ;  /* 0x00000000fffff984 */ /* 0x000fe20000000800 */
[----:B------:R3:W-:Y:S06]  /*24f0*/  MEMBAR.ALL.CTA ;  /* 0x0000000000007992 */ /* 0x0007ec0000008000 */
[----:B---3--:R-:W3:Y:S01]  /*2500*/  FENCE.VIEW.ASYNC.S ;  /* 0x00000000000073c6 */ /* 0x008ee20000000000 */
[----:B------:R-:W-:-:S09]  /*2510*/  UPRMT UR4, URZ, 0x654, UR4 ;  /* 0x00000654ff047896 */ /* 0x000fd20008000004 */
[----:B---3--:R-:W-:Y:S01]  /*2520*/  SYNCS.ARRIVE.TRANS64.RED.A1T0 RZ, [UR4], RZ ;  /* 0x000000ffffff79a7 */ /* 0x008fe20008100404 */
[----:B--2---:R-:W-:-:S13]  /*2530*/  LOP3.LUT P0, RZ, R6, 0x1, RZ, 0xc0, !PT ;  /* 0x0000000106ff7812 */ /* 0x004fda000780c0ff */
[----:B------:R-:W-:Y:S01]  /*2540*/  VOTEU.ANY UP1, P0 ;  /* 0x0000000000ff7886 */ /* 0x000fe20000020100 */
[----:B------:R-:W-:-:S13]  /*2550*/  PLOP3.LUT P0, PT, PT, PT, UP1, 0x80, 0x8 ;  /* 0x000000000008781c */ /* 0x000fda0003f0f018 */
[----:B-1----:R-:W-:Y:S02]  /*2560*/  @P0 MOV R0, R4 ;  /* 0x0000000400000202 */ /* 0x002fe40000000f00 */
[----:B------:R-:W-:Y:S02]  /*2570*/  @P0 LOP3.LUT R4, R5, 0xffff, RZ, 0xc0, !PT ;  /* 0x0000ffff05040812 */ /* 0x000fe400078ec0ff */
[----:B------:R-:W-:Y:S02]  /*2580*/  @P0 R2UR UR6, R0 ;  /* 0x00000000000602ca */ /* 0x000fe400000e0000 */
[----:B------:R-:W-:-:S11]  /*2590*/  @P0 R2UR UR5, R4 ;  /* 0x00000000040502ca */ /* 0x000fd600000e0000 */
[----:B------:R-:W-:Y:S02]  /*25a0*/  @UP1 UMOV UR49, UR6 ;  /* 0x0000000600311c82 */ /* 0x000fe40008000000 */
[----:B------:R-:W-:Y:S01]  /*25b0*/  @UP1 UMOV UR48, UR5 ;  /* 0x0000000500301c82 */ /* 0x000fe20008000000 */
[----:B------:R-:W-:Y:S05]  /*25c0*/  BRA.U !UP0, `(.L_x_31) ;  /* 0x0000000108d47547 */ /* 0x000fea000b800000 */
[----:B------:R-:W1:Y:S01]  /*25d0*/  LDCU.128 UR16, c[0x0][0xc10] ;  /* 0x00018200ff1077ac */ /* 0x000e620008000c00 */
[----:B------:R-:W2:Y:S01]  /*25e0*/  LDCU UR20, c[0x0][0xc20] ;  /* 0x00018400ff1477ac */ /* 0x000ea20008000800 */
[----:B------:R-:W3:Y:S01]  /*25f0*/  LDCU UR13, c[0x0][0xc0c] ;  /* 0x00018180ff0d77ac */ /* 0x000ee20008000800 */
[----:B------:R-:W4:Y:S01]  /*2600*/  LDCU.64 UR14, c[0x0][0xc28] ;  /* 0x00018500ff0e77ac */ /* 0x000f220008000a00 */
[----:B------:R-:W-:Y:S02]  /*2610*/  UISETP.NE.AND UP3, UPT, UR39, 0x1, UPT ;  /* 0x000000012700788c */ /* 0x000fe4000bf65270 */
[----:B-1----:R-:W-:Y:S02]  /*2620*/  UIMAD.WIDE.U32 UR4, UR52, UR19, URZ ;  /* 0x00000013340472a5 */ /* 0x002fe4000f8e00ff */
[----:B------:R-:W-:Y:S02]  /*2630*/  UIMAD.WIDE.U32 UR6, UR53, UR16, URZ ;  /* 0x00000010350672a5 */ /* 0x000fe4000f8e00ff */
[----:B------:R-:W-:-:S02]  /*2640*/  UISETP.NE.AND UP0, UPT, UR18, 0x1, UPT ;  /* 0x000000011200788c */ /* 0x000fc4000bf05270 */
[----:B------:R-:W-:Y:S01]  /*2650*/  UIMAD.WIDE.U32 UR10, UR48, UR19, URZ ;  /* 0x00000013300a72a5 */ /* 0x000fe2000f8e00ff */
[----:B------:R-:W-:Y:S01]  /*2660*/  UMOV UR4, UR5 ;  /* 0x0000000500047c82 */ /* 0x000fe20008000000 */
[----:B---3--:R-:W-:Y:S02]  /*2670*/  UISETP.NE.AND UP2, UPT, UR13, 0x1, UPT ;  /* 0x000000010d00788c */ /* 0x008fe4000bf45270 */
[----:B--2---:R-:W-:Y:S02]  /*2680*/  USHF.R.U32.HI UR5, URZ, UR20, UR4 ;  /* 0x00000014ff057299 */ /* 0x004fe40008011604 */
[----:B------:R-:W-:Y:S01]  /*2690*/  UIMAD.WIDE.U32 UR8, UR49, UR16, URZ ;  /* 0x00000010310872a5 */ /* 0x000fe2000f8e00ff */
[----:B------:R-:W-:Y:S01]  /*26a0*/  UMOV UR4, UR7 ;  /* 0x0000000700047c82 */ /* 0x000fe20008000000 */
[----:B------:R-:W-:Y:S02]  /*26b0*/  USEL UR5, UR52, UR5, !UP0 ;  /* 0x0000000534057287 */ /* 0x000fe4000c000000 */
[----:B------:R-:W-:-:S02]  /*26c0*/  USHF.R.U32.HI UR4, URZ, UR17, UR4 ;  /* 0x00000011ff047299 */ /* 0x000fc40008011604 */
[----:B----4-:R-:W-:Y:S02]  /*26d0*/  UIMAD.WIDE.U32 UR6, UR5, UR14, URZ ;  /* 0x0000000e050672a5 */ /* 0x010fe4000f8e00ff */
[----:B------:R-:W-:Y:S01]  /*26e0*/  USEL UR12, UR53, UR4, !UP2 ;  /* 0x00000004350c7287 */ /* 0x000fe2000d000000 */
[----:B------:R-:W-:Y:S02]  /*26f0*/  UMOV UR8, UR9 ;  /* 0x0000000900087c82 */ /* 0x000fe40008000000 */
[----:B------:R-:W-:Y:S01]  /*2700*/  UMOV UR4, UR11 ;  /* 0x0000000b00047c82 */ /* 0x000fe20008000000 */
[----:B------:R-:W-:Y:S01]  /*2710*/  UIMAD.WIDE.U32 UR10, UR12, UR14, URZ ;  /* 0x0000000e0c0a72a5 */ /* 0x000fe2000f8e00ff */
[----:B------:R-:W-:Y:S01]  /*2720*/  UMOV UR6, UR7 ;  /* 0x0000000700067c82 */ /* 0x000fe20008000000 */
[----:B------:R-:W-:Y:S02]  /*2730*/  USHF.R.U32.HI UR4, URZ, UR20, UR4 ;  /* 0x00000014ff047299 */ /* 0x000fe40008011604 */
[----:B------:R-:W-:-:S02]  /*2740*/  @UP3 USHF.R.U32.HI UR5, URZ, UR15, UR6 ;  /* 0x0000000fff053299 */ /* 0x000fc40008011606 */
[----:B------:R-:W-:Y:S01]  /*2750*/  USHF.R.U32.HI UR17, URZ, UR17, UR8 ;  /* 0x00000011ff117299 */ /* 0x000fe20008011608 */
[----:B------:R-:W-:Y:S01]  /*2760*/  UMOV UR6, UR11 ;  /* 0x0000000b00067c82 */ /* 0x000fe20008000000 */
[----:B------:R-:W-:Y:S02]  /*2770*/  USEL UR4, UR48, UR4, !UP0 ;  /* 0x0000000430047287 */ /* 0x000fe4000c000000 */
[----:B------:R-:W-:Y:S02]  /*2780*/  @UP3 USHF.R.U32.HI UR12, URZ, UR15, UR6 ;  /* 0x0000000fff0c3299 */ /* 0x000fe40008011606 */
[----:B------:R-:W-:Y:S02]  /*2790*/  UIMAD UR6, UR39, UR5, URZ ;  /* 0x00000005270672a4 */ /* 0x000fe4000f8e02ff */
[----:B------:R-:W-:Y:S02]  /*27a0*/  USEL UR5, UR49, UR17, !UP2 ;  /* 0x0000001131057287 */ /* 0x000fe4000d000000 */
[----:B------:R-:W-:-:S02]  /*27b0*/  UIMAD UR8, UR39, UR12, URZ ;  /* 0x0000000c270872a4 */ /* 0x000fc4000f8e02ff */
[----:B------:R-:W-:Y:S02]  /*27c0*/  UISETP.GE.AND UP0, UPT, UR4, UR6, UPT ;  /* 0x000000060400728c */ /* 0x000fe4000bf06270 */
[----:B------:R-:W-:Y:S02]  /*27d0*/  UIMAD.WIDE.U32 UR6, UR4, UR14, URZ ;  /* 0x0000000e040672a5 */ /* 0x000fe4000f8e00ff */
[----:B------:R-:W-:Y:S02]  /*27e0*/  UISETP.GE.OR UP0, UPT, UR5, UR8, UP0 ;  /* 0x000000080500728c */ /* 0x000fe40008706670 */
[----:B------:R-:W-:Y:S02]  /*27f0*/  UIMAD.WIDE.U32 UR8, UR5, UR14, URZ ;  /* 0x0000000e050872a5 */ /* 0x000fe4000f8e00ff */
[----:B------:R-:W-:Y:S01]  /*2800*/  UIADD3 UR10, UPT, UPT, -UR4, URZ, URZ ;  /* 0x000000ff040a7290 */ /* 0x000fe2000fffe1ff */
[----:B------:R-:W-:Y:S02]  /*2810*/  UMOV UR6, UR7 ;  /* 0x0000000700067c82 */ /* 0x000fe40008000000 */
[----:B------:R-:W-:-:S02]  /*2820*/  USHF.R.U32.HI UR6, URZ, UR15, UR6 ;  /* 0x0000000fff067299 */ /* 0x000fc40008011606 */
[----:B------:R-:W-:Y:S02]  /*2830*/  UIMAD UR10, UR18, UR10, UR48 ;  /* 0x0000000a120a72a4 */ /* 0x000fe4000f8e0230 */
[----:B------:R-:W-:Y:S01]  /*2840*/  USEL UR6, UR4, UR6, !UP3 ;  /* 0x0000000604067287 */ /* 0x000fe2000d800000 */
[----:B------:R-:W-:Y:S01]  /*2850*/  @!UP0 UMOV UR7, UR9 ;  /* 0x0000000900078c82 */ /* 0x000fe20008000000 */
[----:B------:R-:W-:Y:S02]  /*2860*/  UIADD3 UR9, UPT, UPT, -UR5, URZ, URZ ;  /* 0x000000ff05097290 */ /* 0x000fe4000fffe1ff */
[----:B------:R-:W-:Y:S02]  /*2870*/  @!UP0 USHF.R.U32.HI UR7, URZ, UR15, UR7 ;  /* 0x0000000fff078299 */ /* 0x000fe40008011607 */
[----:B------:R-:W-:Y:S02]  /*2880*/  UIADD3 UR8, UPT, UPT, -UR6, URZ, URZ ;  /* 0x000000ff06087290 */ /* 0x000fe4000fffe1ff */
[----:B------:R-:W-:-:S02]  /*2890*/  @!UP0 USEL UR7, UR5, UR7, !UP3 ;  /* 0x0000000705078287 */ /* 0x000fc4000d800000 */
[----:B------:R-:W-:Y:S02]  /*28a0*/  UIMAD UR8, UR39, UR8, UR4 ;  /* 0x00000008270872a4 */ /* 0x000fe4000f8e0204 */
[----:B------:R-:W-:Y:S02]  /*28b0*/  @!UP0 UIADD3 UR6, UPT, UPT, UR6, -UR7, URZ ;  /* 0x8000000706068290 */ /* 0x000fe4000fffe0ff */
[----:B------:R-:W-:Y:S02]  /*28c0*/  @!UP0 UIMAD UR7, UR8, UR12, UR7 ;  /* 0x0000000c080782a4 */ /* 0x000fe4000f8e0207 */
[----:B------:R-:W-:Y:S02]  /*28d0*/  @!UP0 UIMAD UR4, UR39, UR6, UR5 ;  /* 0x00000006270482a4 */ /* 0x000fe4000f8e0205 */
[----:B------:R-:W-:Y:S02]  /*28e0*/  UIMAD UR6, UR13, UR9, UR49 ;  /* 0x000000090d0672a4 */ /* 0x000fe4000f8e0231 */
[----:B------:R-:W-:Y:S01]  /*28f0*/  UIMAD UR48, UR4, UR18, UR10 ;  /* 0x00000012043072a4 */ /* 0x000fe2000f8e020a */
[----:B------:R-:W-:-:S02]  /*2900*/  @!UP0 UMOV UR5, UR7 ;  /* 0x0000000700058c82 */ /* 0x000fc40008000000 */
[----:B------:R-:W-:-:S12]  /*2910*/  UIMAD UR49, UR5, UR13, UR6 ;  /* 0x0000000d053172a4 */ /* 0x000fd8000f8e0206 */
.L_x_31:
        /* <DEDUP_REMOVED lines=20> */
.L_x_32:
[----:B------:R-:W-:Y:S01]  /*2a60*/  R2UR UR5, R45 ;  /* 0x000000002d0572ca */ /* 0x000fe200000e0000 */
[----:B------:R-:W-:Y:S01]  /*2a70*/  UMOV UR36, UR38 ;  /* 0x0000002600247c82 */ /* 0x000fe20008000000 */
[----:B------:R-:W-:Y:S02]  /*2a80*/  R2UR UR4, R44 ;  /* 0x000000002c0472ca */ /* 0x000fe400000e0000 */
[----:B------:R-:W-:Y:S02]  /*2a90*/  PLOP3.LUT P1, PT, PT, PT, PT, 0x80, 0x8 ;  /* 0x000000000008781c */ /* 0x000fe40003f2f070 */
[----:B------:R-:W-:-:S07]  /*2aa0*/  LOP3.LUT R2, R2, 0x1, RZ, 0x3c, !PT ;  /* 0x0000000102027812 */ /* 0x000fce00078e3cff */
[----:B------:R-:W-:Y:S02]  /*2ab0*/  UIADD3 UR51, UPT, UPT, UR49, UR5, URZ ;  /* 0x0000000531337290 */ /* 0x000fe4000fffe0ff */
[----:B------:R-:W-:Y:S01]  /*2ac0*/  UIADD3 UR24, UPT, UPT, UR48, UR4, URZ ;  /* 0x0000000430187290 */ /* 0x000fe2000fffe0ff */
[----:B------:R-:W-:Y:S11]  /*2ad0*/  BRA.U UP1, `(.L_x_33) ;  /* 0xffffffe901d87547 */ /* 0x000ff6000b83ffff */
[----:B------:R-:W-:Y:S01]  /*2ae0*/  UIADD3 UR30, UPT, UPT, UR30, 0x88, URZ ;  /* 0x000000881e1e7890 */ /* 0x000fe2000fffe0ff */
[----:B------:R-:W-:-:S03]  /*2af0*/  MOV R2, UR26 ;  /* 0x0000001a00027c02 */ /* 0x000fc60008000f00 */
[----:B------:R-:W-:Y:S01]  /*2b00*/  ULEA UR4, UR31, UR30, 0x3 ;  /* 0x0000001e1f047291 */ /* 0x000fe2000f8e18ff */
[----:B------:R-:W-:-:S08]  /*2b10*/  SHF.L.U32 R2, R2, 0x1f, RZ ;  /* 0x0000001f02027819 */ /* 0x000fd000000006ff */
[----:B------:R-:W1:Y:S02]  /*2b20*/  SYNCS.PHASECHK.TRANS64.TRYWAIT P0, [UR4], R2 ;  /* 0x00000002ff0075a7 */ /* 0x000e640008001104 */
[----:B-1----:R-:W-:Y:S05]  /*2b30*/  @!P0 BRA `(.L_x_34) ;  /* 0x0000006400ec8947 */ /* 0x002fea0003800000 */
.L_x_142:
[----:B------:R-:W-:-:S04]  /*2b40*/  UIADD3 UR4, UPT, UPT, UR31, 0x1, URZ ;  /* 0x000000011f047890 */ /* 0x000fc8000fffe0ff */
[----:B------:R-:W-:-:S04]  /*2b50*/  UISETP.NE.AND UP0, UPT, UR4, 0x11, UPT ;  /* 0x000000110400788c */ /* 0x000fc8000bf05270 */
[----:B------:R-:W-:Y:S02]  /*2b60*/  USEL UR5, URZ, 0x1, UP0 ;  /* 0x00000001ff057887 */ /* 0x000fe40008000000 */
[----:B------:R-:W-:Y:S02]  /*2b70*/  USEL UR4, UR4, URZ, UP0 ;  /* 0x000000ff04047287 */ /* 0x000fe40008000000 */
[----:B------:R-:W-:Y:S02]  /*2b80*/  ULOP3.LUT UR6, UR26, UR5, URZ, 0x3c, !UPT ;  /* 0x000000051a067292 */ /* 0x000fe4000f8e3cff */
[----:B------:R-:W-:-:S04]  /*2b90*/  ULEA UR5, UR4, UR30, 0x3 ;  /* 0x0000001e04057291 */ /* 0x000fc8000f8e18ff */
[----:B-1----:R-:W-:-:S04]  /*2ba0*/  MOV R2, UR6 ;  /* 0x0000000600027c02 */ /* 0x002fc80008000f00 */
[----:B------:R-:W-:-:S04]  /*2bb0*/  SHF.L.U32 R2, R2, 0x1f, RZ ;  /* 0x0000001f02027819 */ /* 0x000fc800000006ff */
[----:B------:R-:W1:Y:S02]  /*2bc0*/  SYNCS.PHASECHK.TRANS64.TRYWAIT P0, [UR5], R2 ;  /* 0x00000002ff0075a7 */ /* 0x000e640008001105 */
[----:B-1----:R-:W-:Y:S05]  /*2bd0*/  @!P0 BRA `(.L_x_35) ;  /* 0x0000006400dc8947 */ /* 0x002fea0003800000 */
.L_x_144:
        /* <DEDUP_REMOVED lines=10> */
.L_x_146:
        /* <DEDUP_REMOVED lines=10> */
.L_x_148:
        /* <DEDUP_REMOVED lines=10> */
.L_x_150:
        /* <DEDUP_REMOVED lines=10> */
.L_x_152:
        /* <DEDUP_REMOVED lines=10> */
.L_x_154:
        /* <DEDUP_REMOVED lines=10> */
.L_x_156:
        /* <DEDUP_REMOVED lines=10> */
.L_x_158:
        /* <DEDUP_REMOVED lines=10> */
.L_x_160:
        /* <DEDUP_REMOVED lines=10> */
.L_x_162:
        /* <DEDUP_REMOVED lines=10> */
.L_x_164:
        /* <DEDUP_REMOVED lines=10> */
.L_x_166:
        /* <DEDUP_REMOVED lines=10> */
.L_x_168:
        /* <DEDUP_REMOVED lines=10> */
.L_x_170:
        /* <DEDUP_REMOVED lines=10> */
.L_x_172:
[----:B------:R-:W-:-:S04]  /*34a0*/  UIADD3 UR4, UPT, UPT, UR4, 0x1, URZ ;  /* 0x0000000104047890 */ /* 0x000fc8000fffe0ff */
[----:B------:R-:W-:-:S04]  /*34b0*/  UISETP.NE.AND UP0, UPT, UR4, 0x11, UPT ;  /* 0x000000110400788c */ /* 0x000fc8000bf05270 */
[----:B------:R-:W-:Y:S02]  /*34c0*/  USEL UR5, URZ, 0x1, UP0 ;  /* 0x00000001ff057887 */ /* 0x000fe40008000000 */
[----:B------:R-:W-:Y:S02]  /*34d0*/  USEL UR4, UR4, URZ, UP0 ;  /* 0x000000ff04047287 */ /* 0x000fe40008000000 */
[----:B------:R-:W-:Y:S02]  /*34e0*/  ULOP3.LUT UR5, UR6, UR5, URZ, 0x3c, !UPT ;  /* 0x0000000506057292 */ /* 0x000fe4000f8e3cff */
[----:B------:R-:W-:-:S04]  /*34f0*/  ULEA UR4, UR4, UR30, 0x3 ;  /* 0x0000001e04047291 */ /* 0x000fc8000f8e18ff */
[----:B-1----:R-:W-:Y:S02]  /*3500*/  IMAD.U32 R2, RZ, RZ, UR5 ;  /* 0x00000005ff027e24 */ /* 0x002fe4000f8e00ff */
[----:B------:R-:W-:-:S03]  /*3510*/  MOV R0, UR4 ;  /* 0x0000000400007c02 */ /* 0x000fc60008000f00 */
[----:B------:R-:W-:-:S07]  /*3520*/  SHF.L.U32 R2, R2, 0x1f, RZ ;  /* 0x0000001f02027819 */ /* 0x000fce00000006ff */
.L_x_50:
[----:B-1----:R1:W2:Y:S02]  /*3530*/  SYNCS.PHASECHK.TRANS64.TRYWAIT P0, [R0+URZ], R2 ;  /* 0x00000002000075a7 */ /* 0x0022a400080011ff */
[----:B--2---:R-:W-:Y:S05]  /*3540*/  @!P0 NANOSLEEP.SYNCS 0x989680 ;  /* 0x009896800000895d */ /* 0x004fea0003900000 */
[----:B------:R-:W2:Y:S02]  /*3550*/  @!P0 SYNCS.PHASECHK.TRANS64 P0, [R0+URZ], R2 ;  /* 0x00000002000085a7 */ /* 0x000ea400080010ff */
[----:B--2---:R-:W-:Y:S05]  /*3560*/  @P0 EXIT ;  /* 0x000000000000094d */ /* 0x004fea0003800000 */
[----:B------:R-:W-:Y:S05]  /*3570*/  BRA `(.L_x_50) ;  /* 0xfffffffc00ec7947 */ /* 0x000fea000383ffff */
.L_x_17:
[----:B------:R-:W2:Y:S02]  /*3580*/  S2UR UR4, SR_CgaCtaId ;  /* 0x00000000000479c3 */ /* 0x000ea40000008800 */
[----:B--2---:R-:W-:-:S04]  /*3590*/  UISETP.NE.AND UP0, UPT, UR4, URZ, UPT ;  /* 0x000000ff0400728c */ /* 0x004fc8000bf05270 */
[----:B------:R-:W-:-:S09]  /*35a0*/  UISETP.NE.OR UP0, UPT, UR18, 0x1, UP0 ;  /* 0x000000011200788c */ /* 0x000fd20008705670 */
[----:B------:R-:W-:Y:S05]  /*35b0*/  BRA.U UP0, `(.L_x_51) ;  /* 0x0000000100b47547 */ /* 0x000fea000b800000 */
[----:B------:R-:W2:Y:S01]  /*35c0*/  S2UR UR5, SR_CgaCtaId ;  /* 0x00000000000579c3 */ /* 0x000ea20000008800 */
[----:B------:R-:W-:Y:S01]  /*35d0*/  UMOV UR4, 0x400 ;  /* 0x0000040000047882 */ /* 0x000fe20000000000 */
[----:B------:R-:W-:Y:S01]  /*35e0*/  HFMA2 R3, -RZ, RZ, 0, 5.9604644775390625e-08 ;  /* 0x00000001ff037431 */ /* 0x000fe200000001ff */
[----:B------:R-:W-:Y:S01]  /*35f0*/  ISETP.NE.AND P0, PT, R0, RZ, PT ;  /* 0x000000ff0000720c */ /* 0x000fe20003f05270 */
[----:B------:R-:W-:Y:S01]  /*3600*/  IMAD.MOV.U32 R8, RZ, RZ, RZ ;  /* 0x000000ffff087224 */ /* 0x000fe200078e00ff */
[----:B--2---:R-:W-:-:S04]  /*3610*/  ULEA UR4, UR5, UR4, 0x18 ;  /* 0x0000000405047291 */ /* 0x004fc8000f8ec0ff */
[----:B------:R-:W-:Y:S02]  /*3620*/  UIADD3 UR5, UPT, UPT, UR4, 0x168, URZ ;  /* 0x0000016804057890 */ /* 0x000fe4000fffe0ff */
[----:B------:R-:W-:Y:S02]  /*3630*/  UIADD3 UR8, UPT, UPT, UR4, 0x160, URZ ;  /* 0x0000016004087890 */ /* 0x000fe4000fffe0ff */
[----:B------:R-:W-:-:S12]  /*3640*/  UPRMT UR5, URZ, 0x654, UR5 ;  /* 0x00000654ff057896 */ /* 0x000fd80008000005 */
.L_x_54:
[----:B------:R-:W-:Y:S01]  /*3650*/  SHF.L.U32 R6, R3, 0x1f, RZ ;  /* 0x0000001f03067819 */ /* 0x000fe200000006ff */
[----:B------:R-:W-:Y:S02]  /*3660*/  IMAD.U32 R4, RZ, RZ, UR8 ;  /* 0x00000008ff047e24 */ /* 0x000fe4000f8e00ff */
[----:B------:R-:W-:Y:S01]  /*3670*/  @!P0 IMAD.MOV.U32 R5, RZ, RZ, 0x10 ;  /* 0x00000010ff058424 */ /* 0x000fe200078e00ff */
[----:B------:R-:W2:Y:S02]  /*3680*/  SYNCS.PHASECHK.TRANS64.TRYWAIT P1, [UR4+0x168], R6 ;  /* 0x00016806ff0075a7 */ /* 0x000ea40008021104 */
[----:B------:R-:W-:-:S04]  /*3690*/  PRMT R4, R0, 0x654, R4 ;  /* 0x0000065400047816 */ /* 0x000fc80000000004 */
[----:B------:R-:W-:Y:S01]  /*36a0*/  SEL R2, R4, R2, !P0 ;  /* 0x0000000204027207 */ /* 0x000fe20004000000 */
[----:B--2---:R-:W-:Y:S06]  /*36b0*/  @!P1 BRA `(.L_x_52) ;  /* 0x00000060008c9947 */ /* 0x004fec0003800000 */
.L_x_174:
[----:B------:R-:W-:Y:S01]  /*36c0*/  UIADD3 UR6, UPT, UPT, UR4, 0x1a0, URZ ;  /* 0x000001a004067890 */ /* 0x000fe2000fffe0ff */
[----:B------:R3:W-:Y:S01]  /*36d0*/  @!P0 SYNCS.ARRIVE.TRANS64.RED RZ, [R2+URZ], R5 ;  /* 0x0000000502ff89a7 */ /* 0x0007e200080004ff */
[----:B------:R-:W-:Y:S01]  /*36e0*/  UIADD3 UR7, UPT, UPT, UR4, 0x160, URZ ;  /* 0x0000016004077890 */ /* 0x000fe2000fffe0ff */
[----:B------:R-:W-:-:S08]  /*36f0*/  LOP3.LUT R3, R3, 0x1, RZ, 0x3c, !PT ;  /* 0x0000000103037812 */ /* 0x000fd000078e3cff */
[----:B------:R-:W-:Y:S06]  /*3700*/  UGETNEXTWORKID.BROADCAST [UR6], [UR7] ;  /* 0x00000000060073ca */ /* 0x000fec0008000100 */
[----:B---3--:R-:W-:-:S04]  /*3710*/  SHF.L.U32 R5, R8, 0x1f, RZ ;  /* 0x0000001f08057819 */ /* 0x008fc800000006ff */
[----:B------:R-:W3:Y:S02]  /*3720*/  SYNCS.PHASECHK.TRANS64.TRYWAIT P1, [UR4+0x160], R5 ;  /* 0x00016005ff0075a7 */ /* 0x000ee40008021104 */
[----:B---3--:R-:W-:Y:S05]  /*3730*/  @!P1 BRA `(.L_x_53) ;  /* 0x0000006000849947 */ /* 0x008fea0003800000 */
.L_x_176:
[----:B--2---:R-:W2:Y:S01]  /*3740*/  LDS.128 R4, [UR4+0x1a0] ;  /* 0x0001a004ff047984 */ /* 0x004ea20008000c00 */
[----:B------:R-:W-:Y:S01]  /*3750*/  LOP3.LUT R8, R8, 0x1, RZ, 0x3c, !PT ;  /* 0x0000000108087812 */ /* 0x000fe200078e3cff */
[----:B------:R-:W-:Y:S01]  /*3760*/  @!PT LDS RZ, [RZ] ;  /* 0x00000000fffff984 */ /* 0x000fe20000000800 */
[----:B------:R-:W-:Y:S01]  /*3770*/  @!PT LDS RZ, [RZ] ;  /* 0x00000000fffff984 */ /* 0x000fe20000000800 */
[----:B------:R-:W-:Y:S01]  /*3780*/  @!PT LDS RZ, [RZ] ;  /* 0x00000000fffff984 */ /* 0x000fe20000000800 */
[----:B------:R-:W-:Y:S01]  /*3790*/  @!PT LDS RZ, [RZ] ;  /* 0x00000000fffff984 */ /* 0x000fe20000000800 */
[----:B------:R3:W-:Y:S06]  /*37a0*/  MEMBAR.ALL.CTA ;  /* 0x0000000000007992 */ /* 0x0007ec0000008000 */
[----:B---3--:R-:W3:Y:S02]  /*37b0*/  FENCE.VIEW.ASYNC.S ;  /* 0x00000000000073c6 */ /* 0x008ee40000000000 */
[----:B---3--:R-:W-:Y:S01]  /*37c0*/  SYNCS.ARRIVE.TRANS64.RED.A1T0 RZ, [UR5], RZ ;  /* 0x000000ffffff79a7 */ /* 0x008fe20008100405 */
[----:B--2---:R-:W-:-:S13]  /*37d0*/  LOP3.LUT P1, RZ, R6, 0x1, RZ, 0xc0, !PT ;  /* 0x0000000106ff7812 */ /* 0x004fda000782c0ff */
[----:B------:R-:W-:Y:S05]  /*37e0*/  @P1 BRA `(.L_x_54) ;  /* 0xfffffffc00981947 */ /* 0x000fea000383ffff */
[----:B------:R-:W-:-:S04]  /*37f0*/  SHF.L.U32 R0, R3, 0x1f, RZ ;  /* 0x0000001f03007819 */ /* 0x000fc800000006ff */
[----:B------:R-:W2:Y:S02]  /*3800*/  SYNCS.PHASECHK.TRANS64 P0, [UR4+0x168], R0 ;  /* 0x00016800ff0075a7 */ /* 0x000ea40008001004 */
[----:B-12---:R-:W-:Y:S05]  /*3810*/  @P0 EXIT ;  /* 0x000000000000094d */ /* 0x006fea0003800000 */
[----:B------:R-:W-:-:S07]  /*3820*/  MOV R0, UR4 ;  /* 0x0000000400007c02 */ /* 0x000fce0008000f00 */
.L_x_55:
[----:B-1----:R-:W-:-:S04]  /*3830*/  SHF.L.U32 R2, R3, 0x1f, RZ ;  /* 0x0000001f03027819 */ /* 0x002fc800000006ff */
[----:B------:R1:W2:Y:S03]  /*3840*/  SYNCS.PHASECHK.TRANS64.TRYWAIT P0, [R0+URZ+0x168], R2 ;  /* 0x00016802000075a7 */ /* 0x0002a600080011ff */
[----:B--2---:R-:W-:Y:S05]  /*3850*/  @!P0 NANOSLEEP.SYNCS 0x989680 ;  /* 0x009896800000895d */ /* 0x004fea0003900000 */
[----:B------:R-:W2:Y:S02]  /*3860*/  @!P0 SYNCS.PHASECHK.TRANS64 P0, [R0+URZ+0x168], R2 ;  /* 0x00016802000085a7 */ /* 0x000ea400080010ff */
[----:B--2---:R-:W-:Y:S05]  /*3870*/  @P0 EXIT ;  /* 0x000000000000094d */ /* 0x004fea0003800000 */
[----:B------:R-:W-:Y:S05]  /*3880*/  BRA `(.L_x_55) ;  /* 0xfffffffc00e87947 */ /* 0x000fea000383ffff */
.L_x_51:
[----:B------:R-:W-:-:S09]  /*3890*/  UISETP.NE.AND UP0, UPT, UR18, URZ, UPT ;  /* 0x000000ff1200728c */ /* 0x000fd2000bf05270 */
[----:B------:R-:W-:Y:S05]  /*38a0*/  BRA.U UP0, `(.L_x_56) ;  /* 0x0000000d00487547 */ /* 0x000fea000b800000 */
[----:B------:R-:W2:Y:S01]  /*38b0*/  S2UR UR7, SR_CgaCtaId ;  /* 0x00000000000779c3 */ /* 0x000ea20000008800 */
[----:B------:R-:W-:Y:S01]  /*38c0*/  UMOV UR4, 0x40 ;  /* 0x0000004000047882 */ /* 0x000fe20000000000 */
[----:B------:R-:W-:Y:S01]  /*38d0*/  NOP ;  /* 0x0000000000007918 */ /* 0x000fe20000000000 */
[----:B------:R-:W-:Y:S01]  /*38e0*/  UMOV UR6, 0x400 ;  /* 0x0000040000067882 */ /* 0x000fe20000000000 */
[----:B--2---:R-:W-:Y:S02]  /*38f0*/  ULEA UR5, UR7, UR4, 0x18 ;  /* 0x0000000407057291 */ /* 0x004fe4000f8ec0ff */
[----:B------:R-:W-:-:S07]  /*3900*/  ULEA UR6, UR7, UR6, 0x18 ;  /* 0x0000000607067291 */ /* 0x000fce000f8ec0ff */
[----:B------:R-:W2:Y:S02]  /*3910*/  LDS.U8 R0, [UR5+0x1c] ;  /* 0x00001c05ff007984 */ /* 0x000ea40008000000 */
[----:B--2---:R-:W-:-:S13]  /*3920*/  ISETP.NE.AND P0, PT, R0, RZ, PT ;  /* 0x000000ff0000720c */ /* 0x004fda0003f05270 */
[----:B------:R-:W-:Y:S05]  /*3930*/  @P0 BRA `(.L_x_57) ;  /* 0x0000000000580947 */ /* 0x000fea0003800000 */
[----:B------:R-:W-:-:S13]  /*3940*/  ELECT P0, URZ, PT ;  /* 0x0000000000ff782f */ /* 0x000fda0003800000 */
[----:B------:R-:W-:Y:S05]  /*3950*/  @!P0 BRA `(.L_x_58) ;  /* 0x0000000000608947 */ /* 0x000fea0003800000 */
[----:B------:R-:W-:Y:S01]  /*3960*/  UMOV UR4, 0x10 ;  /* 0x0000001000047882 */ /* 0x000fe20000000000 */
[----:B------:R-:W-:Y:S01]  /*3970*/  HFMA2 R0, -RZ, RZ, 0, 5.9604644775390625e-08 ;  /* 0x00000001ff007431 */ /* 0x000fe200000001ff */
[----:B------:R-:W-:-:S03]  /*3980*/  MOV R2, 0xffff ;  /* 0x0000ffff00027802 */ /* 0x000fc60000000f00 */
[----:B------:R-:W-:Y:S04]  /*3990*/  DEPBAR.LE SB2, 0x36 ;  /* 0x0000ad800000791a */ /* 0x000fe80000000000 */
[----:B------:R-:W2:Y:S02]  /*39a0*/  UTCATOMSWS.FIND_AND_SET.ALIGN UP0, UR4, UR4 ;  /* 0x00000004000475e3 */ /* 0x000ea40008000800 */
[----:B--2---:R-:W-:Y:S01]  /*39b0*/  MOV R3, UR4 ;  /* 0x0000000400037c02 */ /* 0x004fe20008000f00 */
[----:B------:R-:W-:Y:S06]  /*39c0*/  BRA.U UP0, `(.L_x_59) ;  /* 0x0000000100187547 */ /* 0x000fec000b800000 */
.L_x_60:
[----:B------:R-:W-:Y:S05]  /*39d0*/  NANOSLEEP 0x64 ;  /* 0x000000640000795d */ /* 0x000fea0003800000 */
[----:B------:R-:W-:-:S05]  /*39e0*/  UMOV UR4, 0x10 ;  /* 0x0000001000047882 */ /* 0x000fca0000000000 */
[----:B------:R-:W-:Y:S04]  /*39f0*/  DEPBAR.LE SB2, 0x36 ;  /* 0x0000ad800000791a */ /* 0x000fe80000000000 */
[----:B------:R-:W2:Y:S02]  /*3a00*/  UTCATOMSWS.FIND_AND_SET.ALIGN UP0, UR4, UR4 ;  /* 0x00000004000475e3 */ /* 0x000ea40008000800 */
[----:B--2---:R-:W-:Y:S01]  /*3a10*/  MOV R3, UR4 ;  /* 0x0000000400037c02 */ /* 0x004fe20008000f00 */
[----:B------:R-:W-:Y:S05]  /*3a20*/  BRA.U !UP0, `(.L_x_60) ;  /* 0xfffffffd08e87547 */ /* 0x000fea000b83ffff */
.L_x_59:
[-C--:B------:R-:W-:Y:S02]  /*3a30*/  SHF.L.U32 R2, R2, R3.reuse, RZ ;  /* 0x0000000302027219 */ /* 0x080fe400000006ff */
[----:B------:R-:W-:Y:S01]  /*3a40*/  SHF.L.U32 R0, R0, R3, RZ ;  /* 0x0000000300007219 */ /* 0x000fe200000006ff */
[----:B------:R-:W-:Y:S02]  /*3a50*/  IMAD.SHL.U32 R3, R3, 0x20, RZ ;  /* 0x0000002003037824 */ /* 0x000fe400078e00ff */
[----:B------:R2:W-:Y:S04]  /*3a60*/  ATOMS.OR RZ, [UR5+0x14], R2 ;  /* 0x00001402ffff798c */ /* 0x0005e8000b000005 */
[----:B------:R2:W-:Y:S04]  /*3a70*/  ATOMS.OR RZ, [UR5+0x18], R0 ;  /* 0x00001800ffff798c */ /* 0x0005e8000b000005 */
[----:B------:R2:W-:Y:S01]  /*3a80*/  STS [UR6+0x1b0], R3 ;  /* 0x0001b003ff007988 */ /* 0x0005e20008000806 */
[----:B------:R-:W-:Y:S05]  /*3a90*/  BRA `(.L_x_58) ;  /* 0x0000000000107947 */ /* 0x000fea0003800000 */
.L_x_57:
[----:B------:R-:W-:Y:S02]  /*3aa0*/  MOV R0, 0xffffffff ;  /* 0xffffffff00007802 */ /* 0x000fe40000000f00 */
[----:B------:R-:W-:-:S03]  /*3ab0*/  MOV R2, 0x3ae0 ;  /* 0x00003ae000027802 */ /* 0x000fc60000000f00 */
[----:B------:R2:W-:Y:S04]  /*3ac0*/  STS [UR6+0x1b0], R0 ;  /* 0x0001b000ff007988 */ /* 0x0005e80008000806 */
[----:B-12--5:R-:W-:Y:S05]  /*3ad0*/  CALL.REL.NOINC `($__internal_1_$__cuda_sm10x_tcgen05_guardrail_trap_phase_invalid_during_alloc) ;  /* 0x0000006400907944 */ /* 0x026fea0003c00000 */
.L_x_58:
[----:B------:R-:W-:Y:S05]  /*3ae0*/  WARPSYNC.ALL ;  /* 0x0000000000007948 */ /* 0x000fea0003800000 */
[----:B------:R-:W3:Y:S01]  /*3af0*/  S2UR UR4, SR_CgaCtaId ;  /* 0x00000000000479c3 */ /* 0x000ee20000008800 */
[----:B------:R-:W-:Y:S01]  /*3b00*/  UMOV UR18, 0x400 ;  /* 0x0000040000127882 */ /* 0x000fe20000000000 */
[----:B------:R-:W-:-:S06]  /*3b10*/  NOP ;  /* 0x0000000000007918 */ /* 0x000fcc0000000000 */
[----:B------:R-:W-:Y:S06]  /*3b20*/  BAR.ARV 0x6, 0xa0 ;  /* 0x0182800000007b1d */ /* 0x000fec0000002000 */
[----:B------:R-:W4:Y:S01]  /*3b30*/  LDCU.64 UR6, c[0x0][0x388] ;  /* 0x00007100ff0677ac */ /* 0x000f220008000a00 */
[----:B------:R-:W-:Y:S01]  /*3b40*/  IMAD.MOV.U32 R8, RZ, RZ, 0x1 ;  /* 0x00000001ff087424 */ /* 0x000fe200078e00ff */
[----:B------:R-:W1:Y:S01]  /*3b50*/  LDCU.64 UR8, c[0x0][0x390] ;  /* 0x00007200ff0877ac */ /* 0x000e620008000a00 */
[----:B------:R-:W-:Y:S01]  /*3b60*/  UMOV UR21, URZ ;  /* 0x000000ff00157c82 */ /* 0x000fe20008000000 */
[----:B------:R-:W-:Y:S01]  /*3b70*/  UMOV UR17, URZ ;  /* 0x000000ff00117c82 */ /* 0x000fe20008000000 */
[----:B---3--:R-:W-:Y:S01]  /*3b80*/  ULEA UR18, UR4, UR18, 0x18 ;  /* 0x0000001204127291 */ /* 0x008fe2000f8ec0ff */
[----:B------:R-:W-:Y:S01]  /*3b90*/  UMOV UR26, 0x0 ;  /* 0x00000000001a7882 */ /* 0x000fe20000000000 */
[----:B------:R-:W-:Y:S01]  /*3ba0*/  UMOV UR27, 0x4200490 ;  /* 0x04200490001b7882 */ /* 0x000fe20000000000 */
[----:B------:R-:W-:Y:S01]  /*3bb0*/  UMOV UR24, 0x0 ;  /* 0x0000000000187882 */ /* 0x000fe20000000000 */
[----:B------:R-:W-:Y:S01]  /*3bc0*/  UMOV UR25, 0x4200490 ;  /* 0x0420049000197882 */ /* 0x000fe20000000000 */
[----:B----4-:R-:W-:-:S04]  /*3bd0*/  UIADD3 UR4, UPT, UPT, UR6, 0x1f, URZ ;  /* 0x0000001f06047890 */ /* 0x010fc8000fffe0ff */
[----:B------:R-:W2:Y:S01]  /*3be0*/  LDS R9, [UR18+0x1b0] ;  /* 0x0001b012ff097984 */ /* 0x000ea20008000800 */
[----:B------:R-:W-:Y:S02]  /*3bf0*/  UIADD3 UR6, UPT, UPT, UR18, 0x4400, URZ ;  /* 0x0000440012067890 */ /* 0x000fe4000fffe0ff */
[----:B------:R-:W-:Y:S02]  /*3c00*/  USHF.R.S32.HI UR5, URZ, 0x1f, UR4 ;  /* 0x0000001fff057899 */ /* 0x000fe40008011404 */
[----:B------:R-:W-:Y:S02]  /*3c10*/  USHF.R.U32.HI UR6, URZ, 0x4, UR6 ;  /* 0x00000004ff067899 */ /* 0x000fe40008011606 */
[----:B------:R-:W-:Y:S02]  /*3c20*/  ULEA.HI UR4, UR5, UR4, URZ, 0x5 ;  /* 0x0000000405047291 */ /* 0x000fe4000f8f28ff */
[----:B------:R-:W-:Y:S02]  /*3c30*/  UIADD3 UR5, UPT, UPT, UR18, 0x15400, URZ ;  /* 0x0001540012057890 */ /* 0x000fe4000fffe0ff */
[----:B------:R-:W-:-:S02]  /*3c40*/  USHF.R.S32.HI UR4, URZ, 0x5, UR4 ;  /* 0x00000005ff047899 */ /* 0x000fc40008011404 */
[----:B------:R-:W-:Y:S02]  /*3c50*/  USHF.R.U32.HI UR5, URZ, 0x4, UR5 ;  /* 0x00000004ff057899 */ /* 0x000fe40008011605 */
[----:B------:R-:W-:Y:S02]  /*3c60*/  UIMAD UR4, UR4, UR7, URZ ;  /* 0x00000007040472a4 */ /* 0x000fe4000f8e02ff */
[----:B------:R-:W-:Y:S02]  /*3c70*/  ULOP3.LUT UR6, UR6, 0x3fff, URZ, 0xc0, !UPT ;  /* 0x00003fff06067892 */ /* 0x000fe4000f8ec0ff */
[----:B-1----:R-:W-:Y:S02]  /*3c80*/  UIMAD UR4, UR4, UR8, URZ ;  /* 0x00000008040472a4 */ /* 0x002fe4000f8e02ff */
[----:B------:R-:W-:Y:S02]  /*3c90*/  ULOP3.LUT UR5, UR5, 0x3fff, URZ, 0xc0, !UPT ;  /* 0x00003fff05057892 */ /* 0x000fe4000f8ec0ff */
[----:B------:R-:W-:-:S02]  /*3ca0*/  UIMAD UR7, UR4, UR9, URZ ;  /* 0x00000009040772a4 */ /* 0x000fc4000f8e02ff */
[----:B------:R-:W-:Y:S02]  /*3cb0*/  UIADD3 UR4, UPT, UPT, UR18, 0x168, URZ ;  /* 0x0000016812047890 */ /* 0x000fe4000fffe0ff */
[----:B------:R-:W-:Y:S02]  /*3cc0*/  ULOP3.LUT UR19, UR6, 0x10000, URZ, 0xfc, !UPT ;  /* 0x0001000006137892 */ /* 0x000fe4000f8efcff */
[----:B------:R-:W-:Y:S02]  /*3cd0*/  UPRMT UR23, URZ, 0x654, UR4 ;  /* 0x00000654ff177896 */ /* 0x000fe40008000004 */
[----:B------:R-:W-:Y:S02]  /*3ce0*/  ULOP3.LUT UR20, UR5, 0x10000, URZ, 0xfc, !UPT ;  /* 0x0001000005147892 */ /* 0x000fe4000f8efcff */
[----:B------:R-:W-:Y:S02]  /*3cf0*/  UIADD3 UR28, UPT, UPT, UR7, -0x1, URZ ;  /* 0xffffffff071c7890 */ /* 0x000fe4000fffe0ff */
[----:B------:R-:W-:Y:S01]  /*3d00*/  UISETP.GE.AND UP3, UPT, UR7, 0x1, UPT ;  /* 0x000000010700788c */ /* 0x000fe2000bf66270 */
[C---:B--2---:R-:W-:Y:S01]  /*3d10*/  VIADD R3, R9.reuse, 0x80 ;  /* 0x0000008009037836 */ /* 0x044fe20000000000 */
[----:B------:R-:W-:-:S04]  /*3d20*/  LOP3.LUT R2, R9, 0xffff, RZ, 0xc0, !PT ;  /* 0x0000ffff09027812 */ /* 0x000fc800078ec0ff */
[----:B------:R-:W-:-:S05]  /*3d30*/  LOP3.LUT R3, R3, 0xffff, RZ, 0xc0, !PT ;  /* 0x0000ffff03037812 */ /* 0x000fca00078ec0ff */
[----:B------:R1:W-:Y:S02]  /*3d40*/  STL.64 [R1], R2 ;  /* 0x0000000201007387 */ /* 0x0003e40000100a00 */
[----:B-1----:R-:W-:-:S07]  /*3d50*/  CS2R R2, SRZ ;  /* 0x0000000000027805 */ /* 0x002fce000001ff00 */
.L_x_67:
[----:B-1----:R-:W-:-:S04]  /*3d60*/  SHF.L.U32 R4, R3, 0x1f, RZ ;  /* 0x0000001f03047819 */ /* 0x002fc800000006ff */
[----:B------:R-:W1:Y:S02]  /*3d70*/  SYNCS.PHASECHK.TRANS64.TRYWAIT P0, [UR18+0x160], R4 ;  /* 0x00016004ff0075a7 */ /* 0x000e640008001112 */
[----:B-12-4-:R-:W-:Y:S05]  /*3d80*/  @!P0 BRA `(.L_x_61) ;  /* 0x0000005c00088947 */ /* 0x016fea0003800000 */
.L_x_178:
[----:B-1----:R-:W1:Y:S01]  /*3d90*/  LDS.128 R4, [UR18+0x1a0] ;  /* 0x0001a012ff047984 */ /* 0x002e620008000c00 */
[----:B------:R-:W-:Y:S01]  /*3da0*/  ULEA UR22, UR21, UR18, 0x3 ;  /* 0x0000001215167291 */ /* 0x000fe2000f8e18ff */
[----:B------:R-:W-:Y:S01]  /*3db0*/  SHF.L.U32 R0, R8, 0x1f, RZ ;  /* 0x0000001f08007819 */ /* 0x000fe200000006ff */
[----:B------:R-:W-:Y:S01]  /*3dc0*/  @!PT LDS RZ, [RZ] ;  /* 0x00000000fffff984 */ /* 0x000fe20000000800 */
[----:B------:R-:W-:Y:S01]  /*3dd0*/  @!PT LDS RZ, [RZ] ;  /* 0x00000000fffff984 */ /* 0x000fe20000000800 */
[----:B------:R-:W-:Y:S01]  /*3de0*/  @!PT LDS RZ, [RZ] ;  /* 0x00000000fffff984 */ /* 0x000fe20000000800 */
[----:B------:R-:W-:Y:S01]  /*3df0*/  @!PT LDS RZ, [RZ] ;  /* 0x00000000fffff984 */ /* 0x000fe20000000800 */
[----:B------:R2:W-:Y:S06]  /*3e00*/  MEMBAR.ALL.CTA ;  /* 0x0000000000007992 */ /* 0x0005ec0000008000 */
[----:B--2---:R-:W2:Y:S02]  /*3e10*/  FENCE.VIEW.ASYNC.S ;  /* 0x00000000000073c6 */ /* 0x004ea40000000000 */
[----:B--2---:R-:W-:Y:S01]  /*3e20*/  SYNCS.ARRIVE.TRANS64.RED.A1T0 RZ, [UR23], RZ ;  /* 0x000000ffffff79a7 */ /* 0x004fe20008100417 */
[----:B------:R-:W2:Y:S01]  /*3e30*/  SYNCS.PHASECHK.TRANS64.TRYWAIT P0, [UR22+0x180], R0 ;  /* 0x00018000ff0075a7 */ /* 0x000ea20008001116 */
[----:B-1----:R-:W-:Y:S01]  /*3e40*/  LOP3.LUT P2, RZ, R6, 0x1, RZ, 0xc0, !PT ;  /* 0x0000000106ff7812 */ /* 0x002fe2000784c0ff */
[----:B--2---:R-:W-:-:S12]  /*3e50*/  @!P0 BRA `(.L_x_62) ;  /* 0x0000005800ec8947 */ /* 0x004fd80003800000 */
.L_x_180:
[----:B------:R-:W-:Y:S05]  /*3e60*/  BRA.U !UP3, `(.L_x_63) ;  /* 0x000000010bc87547 */ /* 0x000fea000b800000 */
[----:B-1----:R-:W-:Y:S01]  /*3e70*/  IMAD.U32 R0, RZ, RZ, UR21 ;  /* 0x00000015ff007e24 */ /* 0x002fe2000f8e00ff */
[----:B------:R-:W-:-:S04]  /*3e80*/  ULEA UR4, UR17, UR18, 0x3 ;  /* 0x0000001211047291 */ /* 0x000fc8000f8e18ff */
[----:B------:R-:W-:-:S05]  /*3e90*/  LEA R0, R0, R1, 0x2 ;  /* 0x0000000100007211 */ /* 0x000fca00078e10ff */
[----:B------:R1:W5:Y:S01]  /*3ea0*/  LDL R4, [R0] ;  /* 0x0000000000047983 */ /* 0x0003620000100800 */
[----:B------:R-:W-:Y:S01]  /*3eb0*/  UPLOP3.LUT UP2, UPT, UPT, UPT, UPT, 0x40, 0x4 ;  /* 0x000000000004789c */ /* 0x000fe20003f4e870 */
[----:B------:R-:W-:Y:S01]  /*3ec0*/  UMOV UR15, UR28 ;  /* 0x0000001c000f7c82 */ /* 0x000fe20008000000 */
[----:B------:R-:W-:Y:S01]  /*3ed0*/  UMOV UR8, UR17 ;  /* 0x0000001100087c82 */ /* 0x000fe20008000000 */
[----:B-1----:R-:W-:-:S04]  /*3ee0*/  SHF.L.U32 R0, R2, 0x1f, RZ ;  /* 0x0000001f02007819 */ /* 0x002fc800000006ff */
[----:B------:R1:W2:Y:S04]  /*3ef0*/  SYNCS.PHASECHK.TRANS64.TRYWAIT P1, [UR4], R0 ;  /* 0x00000000ff0075a7 */ /* 0x0002a80008021104 */
.L_x_66:
[----:B------:R-:W-:Y:S01]  /*3f00*/  ULEA UR16, UR8, UR18, 0x3 ;  /* 0x0000001208107291 */ /* 0x000fe2000f8e18ff */
[----:B--234-:R-:W-:Y:S11]  /*3f10*/  @P1 BRA `(.L_x_64) ;  /* 0x00000000000c1947 */ /* 0x01cff60003800000 */
[----:B------:R-:W-:Y:S04]  /*3f20*/  SHF.L.U32 R5, R2, 0x1f, RZ ;  /* 0x0000001f02057819 */ /* 0x000fe800000006ff */
[----:B------:R-:W2:Y:S02]  /*3f30*/  SYNCS.PHASECHK.TRANS64.TRYWAIT P0, [UR16], R5 ;  /* 0x00000005ff0075a7 */ /* 0x000ea40008001110 */
[----:B--2---:R-:W-:Y:S05]  /*3f40*/  @!P0 BRA `(.L_x_65) ;  /* 0x0000005800c88947 */ /* 0x004fea0003800000 */
.L_x_64:
[----:B------:R-:W-:Y:S01]  /*3f50*/  UISETP.NE.AND UP0, UPT, UR15, URZ, UPT ;  /* 0x000000ff0f00728c */ /* 0x000fe2000bf05270 */
[----:B------:R-:W-:Y:S01]  /*3f60*/  PLOP3.LUT P1, PT, PT, PT, PT, 0x80, 0x8 ;  /* 0x000000000008781c */ /* 0x000fe20003f2f070 */
[----:B------:R-:W-:Y:S02]  /*3f70*/  UIADD3 UR4, UPT, UPT, UR8, 0x1, URZ ;  /* 0x0000000108047890 */ /* 0x000fe4000fffe0ff */
[----:B------:R-:W-:Y:S02]  /*3f80*/  ULEA UR10, UR8, UR20, 0x9 ;  /* 0x00000014080a7291 */ /* 0x000fe4000f8e48ff */
[----:B------:R-:W-:Y:S01]  /*3f90*/  UISETP.NE.AND UP1, UPT, UR4, 0x11, UPT ;  /* 0x000000110400788c */ /* 0x000fe2000bf25270 */
[----:B------:R-:W-:Y:S01]  /*3fa0*/  PLOP3.LUT P0, PT, PT, PT, UP0, 0x80, 0x8 ;  /* 0x000000000008781c */ /* 0x000fe20003f0f008 */
[----:B------:R-:W-:Y:S02]  /*3fb0*/  ULEA UR8, UR8, UR19, 0x8 ;  /* 0x0000001308087291 */ /* 0x000fe4000f8e40ff */
[----:B------:R-:W-:Y:S02]  /*3fc0*/  USEL UR5, URZ, 0x1, UP1 ;  /* 0x00000001ff057887 */ /* 0x000fe40008800000 */
[----:B------:R-:W-:Y:S02]  /*3fd0*/  USEL UR17, UR4, URZ, UP1 ;  /* 0x000000ff04117287 */ /* 0x000fe40008800000 */
[----:B------:R-:W-:Y:S02]  /*3fe0*/  UIADD3 UR12, UPT, UPT, UR10, 0x2, URZ ;  /* 0x000000020a0c7890 */ /* 0x000fe4000fffe0ff */
[----:B------:R-:W-:Y:S01]  /*3ff0*/  @UP0 ULEA UR4, UR17, UR18, 0x3 ;  /* 0x0000001211040291 */ /* 0x000fe2000f8e18ff */
[----:B------:R-:W-:Y:S01]  /*4000*/  LOP3.LUT R2, R2, UR5, RZ, 0x3c, !PT ;  /* 0x0000000502027c12 */ /* 0x000fe2000f8e3cff */
[----:B------:R-:W-:Y:S02]  /*4010*/  UIADD3 UR6, UPT, UPT, UR8, 0x2, URZ ;  /* 0x0000000208067890 */ /* 0x000fe4000fffe0ff */
[----:B------:R-:W-:Y:S01]  /*4020*/  UIADD3 UR5, UPT, UPT, UR16, 0x88, URZ ;  /* 0x0000008810057890 */ /* 0x000fe2000fffe0ff */
[----:B-1----:R-:W-:Y:S01]  /*4030*/  @P0 SHF.L.U32 R0, R2, 0x1f, RZ ;  /* 0x0000001f02000819 */ /* 0x002fe200000006ff */
[----:B------:R-:W-:Y:S01]  /*4040*/  UMOV UR11, 0x80004020 ;  /* 0x80004020000b7882 */ /* 0x000fe20000000000 */
[----:B------:R-:W-:Y:S01]  /*4050*/  UMOV UR9, 0x80004020 ;  /* 0x8000402000097882 */ /* 0x000fe20000000000 */
[----:B------:R-:W-:Y:S01]  /*4060*/  UMOV UR13, 0x80004020 ;  /* 0x80004020000d7882 */ /* 0x000fe20000000000 */
[----:B------:R3:W4:Y:S01]  /*4070*/  @P0 SYNCS.PHASECHK.TRANS64.TRYWAIT P1, [UR4], R0 ;  /* 0x00000000ff0005a7 */ /* 0x0007220008021104 */
[----:B------:R-:W-:Y:S11]  /*4080*/  ELECT P0, URZ, PT ;  /* 0x0000000000ff782f */ /* 0x000ff60003800000 */
[----:B------:R-:W-:Y:S02]  /*4090*/  @!UPT UIADD3 URZ, UPT, UPT, URZ, URZ, URZ ;  /* 0x000000fffffff290 */ /* 0x000fe4000fffe0ff */
[C---:B-----5:R-:W-:Y:S02]  /*40a0*/  @P0 R2UR.BROADCAST UR4, R4.reuse ;  /* 0x00000000040402ca */ /* 0x060fe400008e0000 */
[----:B------:R-:W-:Y:S11]  /*40b0*/  ELECT P0, URZ, PT ;  /* 0x0000000000ff782f */ /* 0x000ff60003800000 */
[----:B------:R-:W-:Y:S02]  /*40c0*/  @!UPT UIADD3 URZ, UPT, UPT, URZ, URZ, URZ ;  /* 0x000000fffffff290 */ /* 0x000fe4000fffe0ff */
[----:B------:R-:W-:Y:S01]  /*40d0*/  @P0 R2UR.BROADCAST UR14, R4 ;  /* 0x00000000040e02ca */ /* 0x000fe200008e0000 */
[----:B------:R-:W-:Y:S01]  /*40e0*/  UMOV UR7, 0x80004020 ;  /* 0x8000402000077882 */ /* 0x000fe20000000000 */
[----:B------:R1:W-:Y:S01]  /*40f0*/  UTCHMMA gdesc[UR8], gdesc[UR10], tmem[UR4], tmem[UR26], idesc[UR27], UP2 ;  /* 0x00ff1a0a080075ea */ /* 0x0003e20009000004 */
[----:B------:R-:W-:Y:S10]  /*4100*/  UPLOP3.LUT UP2, UPT, UPT, UPT, UPT, 0x80, 0x8 ;  /* 0x000000000008789c */ /* 0x000ff40003f4f070 */
[----:B------:R3:W-:Y:S01]  /*4110*/  UTCHMMA gdesc[UR6], gdesc[UR12], tmem[UR14], tmem[UR24], idesc[UR25], UPT ;  /* 0x00ff180c060075ea */ /* 0x0007e2000b80000e */
[----:B------:R3:W-:Y:S01]  /*4120*/  UTCBAR [UR5], URZ ;  /* 0x000000ff050073e9 */ /* 0x0007e200080000ff */
[----:B-1----:R-:W-:Y:S02]  /*4130*/  UIADD3 UR4, UPT, UPT, UR15, 0x1, URZ ;  /* 0x000000010f047890 */ /* 0x002fe4000fffe0ff */
[----:B------:R-:W-:Y:S02]  /*4140*/  UIADD3 UR9, UPT, UPT, UR15, -0x1, URZ ;  /* 0xffffffff0f097890 */ /* 0x000fe4000fffe0ff */
[----:B------:R-:W-:Y:S01]  /*4150*/  UISETP.GT.U32.AND UP0, UPT, UR4, 0x1, UPT ;  /* 0x000000010400788c */ /* 0x000fe2000bf04070 */
[----:B------:R-:W-:Y:S04]  /*4160*/  UMOV UR8, UR17 ;  /* 0x0000001100087c82 */ /* 0x000fe80008000000 */
[----:B------:R-:W-:Y:S04]  /*4170*/  UMOV UR15, UR9 ;  /* 0x00000009000f7c82 */ /* 0x000fe80008000000 */
[----:B------:R-:W-:Y:S05]  /*4180*/  BRA.U UP0, `(.L_x_66) ;  /* 0xfffffffd005c7547 */ /* 0x000fea000b83ffff */
.L_x_63:
[----:B------:R-:W-:Y:S01]  /*4190*/  UIADD3 UR4, UPT, UPT, UR21, 0x1, URZ ;  /* 0x0000000115047890 */ /* 0x000fe2000fffe0ff */
[----:B------:R-:W-:Y:S01]  /*41a0*/  LOP3.LUT R3, R3, 0x1, RZ, 0x3c, !PT ;  /* 0x0000000103037812 */ /* 0x000fe200078e3cff */
[----:B---3--:R-:W-:Y:S02]  /*41b0*/  UIADD3 UR5, UPT, UPT, UR22, 0x170, URZ ;  /* 0x0000017016057890 */ /* 0x008fe4000fffe0ff */
[----:B------:R-:W-:-:S04]  /*41c0*/  UISETP.NE.AND UP0, UPT, UR4, 0x2, UPT ;  /* 0x000000020400788c */ /* 0x000fc8000bf05270 */
[----:B------:R-:W-:Y:S02]  /*41d0*/  USEL UR6, URZ, 0x1, UP0 ;  /* 0x00000001ff067887 */ /* 0x000fe40008000000 */
[----:B------:R-:W-:Y:S01]  /*41e0*/  USEL UR21, UR4, URZ, UP0 ;  /* 0x000000ff04157287 */ /* 0x000fe20008000000 */
[----:B------:R2:W-:Y:S03]  /*41f0*/  UTCBAR [UR5], URZ ;  /* 0x000000ff050073e9 */ /* 0x0005e600080000ff */
[----:B------:R-:W-:Y:S01]  /*4200*/  LOP3.LUT R8, R8, UR6, RZ, 0x3c, !PT ;  /* 0x0000000608087c12 */ /* 0x000fe2000f8e3cff */
[----:B------:R-:W-:Y:S07]  /*4210*/  @P2 BRA `(.L_x_67) ;  /* 0xfffffff800d02947 */ /* 0x000fee000383ffff */
[----:B------:R-:W3:Y:S01]  /*4220*/  S2UR UR6, SR_CgaCtaId ;  /* 0x00000000000679c3 */ /* 0x000ee20000008800 */
[----:B------:R-:W-:Y:S01]  /*4230*/  ELECT P0, URZ, PT ;  /* 0x0000000000ff782f */ /* 0x000fe20003800000 */
[----:B-1----:R-:W-:Y:S01]  /*4240*/  IMAD.MOV.U32 R0, RZ, RZ, 0x1 ;  /* 0x00000001ff007424 */ /* 0x002fe200078e00ff */
[----:B------:R-:W-:Y:S01]  /*4250*/  UIADD3 UR18, UPT, UPT, UR18, 0x180, URZ ;  /* 0x0000018012127890 */ /* 0x000fe2000fffe0ff */
[----:B------:R-:W-:Y:S01]  /*4260*/  SHF.L.U32 R2, R8, 0x1f, RZ ;  /* 0x0000001f08027819 */ /* 0x000fe200000006ff */
[----:B------:R-:W-:-:S03]  /*4270*/  UMOV UR4, 0x40 ;  /* 0x0000004000047882 */ /* 0x000fc60000000000 */
[----:B------:R-:W-:Y:S01]  /*4280*/  UVIRTCOUNT.DEALLOC.SMPOOL 0x80 ;  /* 0x000000800000784c */ /* 0x000fe20000000000 */
[----:B---3--:R-:W-:Y:S02]  /*4290*/  ULEA UR6, UR6, UR4, 0x18 ;  /* 0x0000000406067291 */ /* 0x008fe4000f8ec0ff */
[----:B------:R-:W-:-:S07]  /*42a0*/  ULEA UR4, UR21, UR18, 0x3 ;  /* 0x0000001215047291 */ /* 0x000fce000f8e18ff */
[----:B------:R1:W-:Y:S02]  /*42b0*/  @P0 STS.U8 [UR6+0x1c], R0 ;  /* 0x00001c00ff000988 */ /* 0x0003e40008000006 */
[----:B------:R-:W3:Y:S02]  /*42c0*/  SYNCS.PHASECHK.TRANS64.TRYWAIT P0, [UR4], R2 ;  /* 0x00000002ff0075a7 */ /* 0x000ee40008001104 */
[----:B-1-3--:R-:W-:Y:S05]  /*42d0*/  @!P0 BRA `(.L_x_68) ;  /* 0x0000005400fc8947 */ /* 0x00afea0003800000 */
.L_x_183:
[----:B------:R-:W-:-:S04]  /*42e0*/  UIADD3 UR4, UPT, UPT, UR21, 0x1, URZ ;  /* 0x0000000115047890 */ /* 0x000fc8000fffe0ff */
[----:B------:R-:W-:-:S04]  /*42f0*/  UISETP.NE.AND UP0, UPT, UR4, 0x2, UPT ;  /* 0x000000020400788c */ /* 0x000fc8000bf05270 */
[----:B--2---:R-:W-:Y:S02]  /*4300*/  USEL UR5, URZ, 0x1, UP0 ;  /* 0x00000001ff057887 */ /* 0x004fe40008000000 */
[----:B------:R-:W-:-:S04]  /*4310*/  USEL UR4, UR4, URZ, UP0 ;  /* 0x000000ff04047287 */ /* 0x000fc80008000000 */
[----:B------:R-:W-:Y:S01]  /*4320*/  ULEA UR4, UR4, UR18, 0x3 ;  /* 0x0000001204047291 */ /* 0x000fe2000f8e18ff */
[----:B-1----:R-:W-:-:S04]  /*4330*/  LOP3.LUT R2, R8, UR5, RZ, 0x3c, !PT ;  /* 0x0000000508027c12 */ /* 0x002fc8000f8e3cff */
[----:B------:R-:W-:-:S04]  /*4340*/  SHF.L.U32 R2, R2, 0x1f, RZ ;  /* 0x0000001f02027819 */ /* 0x000fc800000006ff */
[----:B------:R-:W1:Y:S02]  /*4350*/  SYNCS.PHASECHK.TRANS64.TRYWAIT P0, [UR4], R2 ;  /* 0x00000002ff0075a7 */ /* 0x000e640008001104 */
[----:B-1----:R-:W-:Y:S05]  /*4360*/  @!P0 BRA `(.L_x_69) ;  /* 0x0000005400f08947 */ /* 0x002fea0003800000 */
.L_x_185:
[----:B------:R-:W-:Y:S01]  /*4370*/  NOP ;  /* 0x0000000000007918 */ /* 0x000fe20000000000 */
[----:B-1----:R-:W1:Y:S01]  /*4380*/  LDS R0, [UR6+0x14] ;  /* 0x00001406ff007984 */ /* 0x002e620008000800 */
[----:B------:R-:W-:Y:S01]  /*4390*/  LOP3.LUT R3, R9, 0xffff, RZ, 0xc0, !PT ;  /* 0x0000ffff09037812 */ /* 0x000fe200078ec0ff */
[----:B------:R-:W-:-:S03]  /*43a0*/  IMAD.MOV.U32 R2, RZ, RZ, 0xffff ;  /* 0x0000ffffff027424 */ /* 0x000fc600078e00ff */
[----:B------:R-:W-:-:S04]  /*43b0*/  SHF.R.U32.HI R3, RZ, 0x5, R3 ;  /* 0x00000005ff037819 */ /* 0x000fc80000011603 */
[----:B------:R-:W-:-:S04]  /*43c0*/  SHF.L.U32 R2, R2, R3, RZ ;  /* 0x0000000302027219 */ /* 0x000fc800000006ff */
[----:B-1----:R-:W-:-:S04]  /*43d0*/  LOP3.LUT R0, R0, R2, RZ, 0xc0, !PT ;  /* 0x0000000200007212 */ /* 0x002fc800078ec0ff */
[----:B------:R-:W-:Y:S01]  /*43e0*/  ISETP.NE.AND P0, PT, R0, R2, PT ;  /* 0x000000020000720c */ /* 0x000fe20003f05270 */
[----:B------:R-:W-:-:S05]  /*43f0*/  IMAD.MOV.U32 R0, RZ, RZ, 0x1 ;  /* 0x00000001ff007424 */ /* 0x000fca00078e00ff */
[----:B------:R-:W-:-:S07]  /*4400*/  SHF.L.U32 R0, R0, R3, RZ ;  /* 0x0000000300007219 */ /* 0x000fce00000006ff */
[----:B------:R-:W-:Y:S05]  /*4410*/  @P0 BRA `(.L_x_70) ;  /* 0x00000000005c0947 */ /* 0x000fea0003800000 */
[----:B------:R-:W1:Y:S02]  /*4420*/  LDS R3, [UR6+0x18] ;  /* 0x00001806ff037984 */ /* 0x000e640008000800 */
[----:B-1----:R-:W-:-:S04]  /*4430*/  LOP3.LUT R3, R3, R0, RZ, 0xc0, !PT ;  /* 0x0000000003037212 */ /* 0x002fc800078ec0ff */
[----:B------:R-:W-:-:S13]  /*4440*/  ISETP.NE.AND P0, PT, R3, R0, PT ;  /* 0x000000000300720c */ /* 0x000fda0003f05270 */
[----:B------:R-:W-:Y:S05]  /*4450*/  @P0 BRA `(.L_x_71) ;  /* 0x0000000000400947 */ /* 0x000fea0003800000 */
[----:B------:R-:W-:Y:S01]  /*4460*/  R2UR UR4, R2 ;  /* 0x00000000020472ca */ /* 0x000fe200000e0000 */
[----:B------:R-:W1:Y:S01]  /*4470*/  S2R R3, SR_LANEID ;  /* 0x0000000000037919 */ /* 0x000e620000000000 */
[----:B------:R-:W-:-:S04]  /*4480*/  LOP3.LUT R0, RZ, R0, RZ, 0x33, !PT ;  /* 0x00000000ff007212 */ /* 0x000fc800078e33ff */
[----:B------:R-:W2:Y:S07]  /*4490*/  REDUX UR7, R0 ;  /* 0x00000000000773c4 */ /* 0x000eae0000000000 */
[----:B------:R-:W-:-:S03]  /*44a0*/  ULOP3.LUT UR5, URZ, UR4, URZ, 0x33, !UPT ;  /* 0x00000004ff057292 */ /* 0x000fc6000f8e33ff */
[----:B------:R-:W-:Y:S02]  /*44b0*/  VOTEU.ANY UR4, UPT, PT ;  /* 0x0000000000047886 */ /* 0x000fe400038e0100 */
[----:B------:R-:W-:Y:S01]  /*44c0*/  UFLO.U32 UR4, UR4 ;  /* 0x00000004000472bd */ /* 0x000fe200080e0000 */
[----:B------:R-:W-:-:S04]  /*44d0*/  IMAD.U32 R2, RZ, RZ, UR5 ;  /* 0x00000005ff027e24 */ /* 0x000fc8000f8e00ff */
[----:B------:R-:W3:Y:S02]  /*44e0*/  REDUX UR8, R2 ;  /* 0x00000000020873c4 */ /* 0x000ee40000000000 */
[----:B------:R1:W-:Y:S01]  /*44f0*/  UTCATOMSWS.AND URZ, UR5 ;  /* 0x0000000500ff79e3 */ /* 0x0003e20008000000 */
[----:B--2---:R-:W-:Y:S01]  /*4500*/  IMAD.U32 R0, RZ, RZ, UR7 ;  /* 0x00000007ff007e24 */ /* 0x004fe2000f8e00ff */
[----:B-1----:R-:W-:Y:S01]  /*4510*/  ISETP.EQ.U32.AND P0, PT, R3, UR4, PT ;  /* 0x0000000403007c0c */ /* 0x002fe2000bf02070 */
[----:B---3--:R-:W-:-:S12]  /*4520*/  IMAD.U32 R2, RZ, RZ, UR8 ;  /* 0x00000008ff027e24 */ /* 0x008fd8000f8e00ff */
[----:B------:R1:W-:Y:S04]  /*4530*/  @P0 ATOMS.AND RZ, [UR6+0x14], R2 ;  /* 0x00001402ffff098c */ /* 0x0003e8000a800006 */
[----:B------:R1:W-:Y:S01]  /*4540*/  @P0 ATOMS.AND RZ, [UR6+0x18], R0 ;  /* 0x00001800ffff098c */ /* 0x0003e2000a800006 */
[----:B------:R-:W-:Y:S05]  /*4550*/  BRA `(.L_x_72) ;  /* 0x0000000000147947 */ /* 0x000fea0003800000 */
.L_x_71:
[----:B------:R-:W-:Y:S02]  /*4560*/  MOV R2, 0x4580 ;  /* 0x0000458000027802 */ /* 0x000fe40000000f00 */
[----:B----45:R-:W-:Y:S05]  /*4570*/  CALL.REL.NOINC `($__internal_0_$__cuda_sm10x_tcgen05_guardrail_trap_col_being_dealloced_not_returned_by_alloc) ;  /* 0x0000005800dc7944 */ /* 0x030fea0003c00000 */
[----:B------:R-:W-:Y:S05]  /*4580*/  BRA `(.L_x_72) ;  /* 0x0000000000087947 */ /* 0x000fea0003800000 */
.L_x_70:
[----:B------:R-:W-:Y:S02]  /*4590*/  MOV R2, 0x45b0 ;  /* 0x000045b000027802 */ /* 0x000fe40000000f00 */
[----:B----45:R-:W-:Y:S05]  /*45a0*/  CALL.REL.NOINC `($__internal_2_$__cuda_sm10x_tcgen05_guardrail_trap_unallocated_columns_being_dealloced) ;  /* 0x0000005800e87944 */ /* 0x030fea0003c00000 */
.L_x_72:
[----:B------:R-:W-:Y:S01]  /*45b0*/  NOP ;  /* 0x0000000000007918 */ /* 0x000fe20000000000 */
[----:B------:R-:W-:Y:S05]  /*45c0*/  EXIT ;  /* 0x000000000000794d */ /* 0x000fea0003800000 */
.L_x_56:
[----:B------:R-:W-:-:S09]  /*45d0*/  UISETP.NE.OR UP0, UPT, UR18, 0x3, !UP3 ;  /* 0x000000031200788c */ /* 0x000fd2000df05670 */
[----:B------:R-:W-:Y:S05]  /*45e0*/  BRA.U UP0, `(.L_x_73) ;  /* 0x0000001100e47547 */ /* 0x000fea000b800000 */
[----:B------:R-:W2:Y:S01]  /*45f0*/  LDCU.64 UR4, c[0x0][0x988] ;  /* 0x00013100ff0477ac */ /* 0x000ea20008000a00 */
[----:B------:R-:W3:Y:S01]  /*4600*/  S2UR UR10, SR_CgaCtaId ;  /* 0x00000000000a79c3 */ /* 0x000ee20000008800 */
[----:B------:R-:W-:Y:S01]  /*4610*/  R2UR UR46, R44 ;  /* 0x000000002c2e72ca */ /* 0x000fe200000e0000 */
[----:B------:R-:W-:Y:S01]  /*4620*/  HFMA2 R9, -RZ, RZ, 0, 0 ;  /* 0x00000000ff097431 */ /* 0x000fe200000001ff */
[----:B------:R-:W4:Y:S01]  /*4630*/  LDCU UR44, c[0x0][0x370] ;  /* 0x00006e00ff2c77ac */ /* 0x000f220008000800 */
[----:B------:R-:W-:Y:S01]  /*4640*/  R2UR UR45, R45 ;  /* 0x000000002d2d72ca */ /* 0x000fe200000e0000 */
[----:B------:R-:W-:Y:S01]  /*4650*/  IMAD.MOV.U32 R10, RZ, RZ, 0x1 ;  /* 0x00000001ff0a7424 */ /* 0x000fe200078e00ff */
[----:B------:R-:W4:Y:S02]  /*4660*/  LDCU.128 UR28, c[0x0][0xc10] ;  /* 0x00018200ff1c77ac */ /* 0x000f240008000c00 */
[----:B------:R-:W1:Y:S01]  /*4670*/  LDC.64 R12, c[0x0][0x348] ;  /* 0x0000d200ff0c7b82 */ /* 0x000e620000000a00 */
[----:B------:R-:W-:Y:S01]  /*4680*/  IMAD.MOV.U32 R3, RZ, RZ, 0x1000 ;  /* 0x00001000ff037424 */ /* 0x000fe200078e00ff */
[----:B------:R-:W3:Y:S01]  /*4690*/  LDCU UR38, c[0x0][0x374] ;  /* 0x00006e80ff2677ac */ /* 0x000ee20008000800 */
[----:B------:R-:W3:Y:S01]  /*46a0*/  LDCU.64 UR26, c[0x0][0x990] ;  /* 0x00013200ff1a77ac */ /* 0x000ee20008000a00 */
[----:B------:R-:W1:Y:S01]  /*46b0*/  LDCU UR17, c[0x0][0xc0c] ;  /* 0x00018180ff1177ac */ /* 0x000e620008000800 */
[----:B--2---:R-:W-:Y:S01]  /*46c0*/  UISETP.NE.U32.AND UP0, UPT, UR4, URZ, UPT ;  /* 0x000000ff0400728c */ /* 0x004fe2000bf05070 */
[----:B------:R-:W2:Y:S01]  /*46d0*/  LDCU.128 UR32, c[0x0][0xa80] ;  /* 0x00015000ff2077ac */ /* 0x000ea20008000c00 */
[----:B------:R-:W2:Y:S01]  /*46e0*/  LDCU UR57, c[0x0][0xc20] ;  /* 0x00018400ff3977ac */ /* 0x000ea20008000800 */
[----:B------:R-:W2:Y:S01]  /*46f0*/  LDCU UR4, c[0x0][0xc30] ;  /* 0x00018600ff0477ac */ /* 0x000ea20008000800 */
[----:B------:R-:W2:Y:S01]  /*4700*/  LDCU.128 UR40, c[0x0][0xa90] ;  /* 0x00015200ff2877ac */ /* 0x000ea20008000c00 */
[----:B------:R-:W-:Y:S01]  /*4710*/  UMOV UR20, 0x400 ;  /* 0x0000040000147882 */ /* 0x000fe20000000000 */
[----:B----4-:R-:W-:-:S02]  /*4720*/  UIMAD.WIDE.U32 UR6, UR44, UR28, URZ ;  /* 0x0000001c2c0672a5 */ /* 0x010fc4000f8e00ff */
[----:B---3--:R-:W-:Y:S02]  /*4730*/  UIMAD.WIDE.U32 UR8, UR38, UR31, URZ ;  /* 0x0000001f260872a5 */ /* 0x008fe4000f8e00ff */
[----:B------:R-:W-:Y:S02]  /*4740*/  ULEA UR20, UR10, UR20, 0x18 ;  /* 0x000000140a147291 */ /* 0x000fe4000f8ec0ff */
[----:B------:R-:W-:Y:S02]  /*4750*/  UISETP.NE.AND.EX UP5, UPT, UR5, URZ, UPT, UP0 ;  /* 0x000000ff0500728c */ /* 0x000fe4000bfa5300 */
[----:B------:R-:W-:Y:S02]  /*4760*/  UISETP.NE.U32.AND UP6, UPT, UR26, URZ, UPT ;  /* 0x000000ff1a00728c */ /* 0x000fe4000bfc5070 */
[----:B------:R-:W-:Y:S02]  /*4770*/  UIADD3 UR48, UPT, UPT, UR20, 0x128, URZ ;  /* 0x0000012814307890 */ /* 0x000fe4000fffe0ff */
[----:B------:R-:W-:-:S02]  /*4780*/  UIADD3 UR47, UPT, UPT, UR20, 0x168, URZ ;  /* 0x00000168142f7890 */ /* 0x000fc4000fffe0ff */
[----:B------:R-:W-:Y:S02]  /*4790*/  UIADD3 UR37, UPT, UPT, UR20, 0x110, URZ ;  /* 0x0000011014257890 */ /* 0x000fe4000fffe0ff */
[----:B------:R-:W-:Y:S02]  /*47a0*/  UIADD3 UR36, UPT, UPT, UR20, 0x118, URZ ;  /* 0x0000011814247890 */ /* 0x000fe4000fffe0ff */
[----:B------:R-:W-:Y:S02]  /*47b0*/  UIADD3 UR25, UPT, UPT, UR20, 0x120, URZ ;  /* 0x0000012014197890 */ /* 0x000fe4000fffe0ff */
[----:B-1----:R-:W-:Y:S02]  /*47c0*/  UISETP.NE.AND UP0, UPT, UR39, 0x1, UPT ;  /* 0x000000012700788c */ /* 0x002fe4000bf05270 */
[----:B------:R-:W-:Y:S02]  /*47d0*/  UISETP.GE.AND UP2, UPT, UR39, 0x1, UPT ;  /* 0x000000012700788c */ /* 0x000fe4000bf46270 */
[----:B------:R-:W-:Y:S01]  /*47e0*/  UISETP.NE.AND UP0, UPT, UR17, 0x1, UPT ;  /* 0x000000011100788c */ /* 0x000fe2000bf05270 */
[----:B------:R-:W-:Y:S01]  /*47f0*/  UMOV UR55, UR7 ;  /* 0x0000000700377c82 */ /* 0x000fe20008000000 */
[----:B------:R-:W-:Y:S01]  /*4800*/  UMOV UR54, UR9 ;  /* 0x0000000900367c82 */ /* 0x000fe20008000000 */
[----:B------:R-:W-:-:S02]  /*4810*/  UISETP.NE.AND UP2, UPT, UR30, 0x1, UPT ;  /* 0x000000011e00788c */ /* 0x000fc4000bf45270 */
[----:B--2---:R-:W-:Y:S01]  /*4820*/  UISETP.NE.AND UP0, UPT, UR32, 0x1, UPT ;  /* 0x000000012000788c */ /* 0x004fe2000bf05270 */
[----:B------:R-:W1:Y:S01]  /*4830*/  LDCU UR58, c[0x0][0xaa0] ;  /* 0x00015400ff3a77ac */ /* 0x000e620008000800 */
[----:B------:R-:W-:Y:S01]  /*4840*/  UPLOP3.LUT UP4, UPT, UPT, UPT, UPT, 0x40, 0x4 ;  /* 0x000000000004789c */ /* 0x000fe20003f8e870 */
[----:B------:R-:W2:Y:S01]  /*4850*/  LDCU.64 UR18, c[0x0][0xc28] ;  /* 0x00018500ff1277ac */ /* 0x000ea20008000a00 */
[----:B------:R-:W-:Y:S02]  /*4860*/  UISETP.NE.AND.EX UP6, UPT, UR27, URZ, UPT, UP6 ;  /* 0x000000ff1b00728c */ /* 0x000fe4000bfc5360 */
[----:B------:R-:W-:Y:S02]  /*4870*/  UPRMT UR48, UR10, 0x654, UR48 ;  /* 0x000006540a307896 */ /* 0x000fe40008000030 */
[----:B------:R-:W-:Y:S02]  /*4880*/  UPRMT UR47, URZ, 0x654, UR47 ;  /* 0x00000654ff2f7896 */ /* 0x000fe4000800002f */
[----:B------:R-:W-:-:S02]  /*4890*/  UPRMT UR53, UR10, 0x654, UR37 ;  /* 0x000006540a357896 */ /* 0x000fc40008000025 */
[----:B------:R-:W-:Y:S02]  /*48a0*/  UPRMT UR50, UR10, 0x654, UR36 ;  /* 0x000006540a327896 */ /* 0x000fe40008000024 */
[----:B------:R-:W-:Y:S02]  /*48b0*/  UPRMT UR49, UR10, 0x654, UR25 ;  /* 0x000006540a317896 */ /* 0x000fe40008000019 */
[----:B------:R-:W-:Y:S02]  /*48c0*/  USHF.R.U32.HI UR55, URZ, UR29, UR55 ;  /* 0x0000001dff377299 */ /* 0x000fe40008011637 */
[----:B------:R-:W-:Y:S02]  /*48d0*/  USHF.R.U32.HI UR54, URZ, UR57, UR54 ;  /* 0x00000039ff367299 */ /* 0x000fe40008011636 */
[----:B------:R-:W-:Y:S02]  /*48e0*/  UISETP.NE.AND UP3, UPT, UR4, 0x1, UPT ;  /* 0x000000010400788c */ /* 0x000fe4000bf65270 */
[----:B------:R-:W-:-:S02]  /*48f0*/  UISETP.NE.AND UP2, UPT, UR35, 0x1, UPT ;  /* 0x000000012300788c */ /* 0x000fc4000bf45270 */
[----:B-12---:R-:W-:-:S11]  /*4900*/  UISETP.NE.AND UP0, UPT, UR42, 0x1, UPT ;  /* 0x000000012a00788c */ /* 0x006fd6000bf05270 */
.L_x_84:
[----:B------:R-:W-:Y:S04]  /*4910*/  SHF.L.U32 R2, R9, 0x1f, RZ ;  /* 0x0000001f09027819 */ /* 0x000fe800000006ff */
[----:B-1----:R-:W1:Y:S02]  /*4920*/  SYNCS.PHASECHK.TRANS64.TRYWAIT P0, [UR20+0x160], R2 ;  /* 0x00016002ff0075a7 */ /* 0x002e640008001114 */
[----:B-1----:R-:W-:Y:S05]  /*4930*/  @!P0 BRA `(.L_x_74) ;  /* 0x0000005000948947 */ /* 0x002fea0003800000 */
.L_x_187:
[----:B------:R-:W2:Y:S01]  /*4940*/  LDS.128 R4, [UR20+0x1a0] ;  /* 0x0001a014ff047984 */ /* 0x000ea20008000c00 */
[----:B------:R-:W-:Y:S01]  /*4950*/  UISETP.GE.AND UP0, UPT, UR39, 0x1, UPT ;  /* 0x000000012700788c */ /* 0x000fe2000bf06270 */
[----:B------:R-:W-:Y:S01]  /*4960*/  @!PT LDS RZ, [RZ] ;  /* 0x00000000fffff984 */ /* 0x000fe20000000800 */
[----:B------:R-:W-:Y:S01]  /*4970*/  @!PT LDS RZ, [RZ] ;  /* 0x00000000fffff984 */ /* 0x000fe20000000800 */
[----:B------:R-:W-:Y:S01]  /*4980*/  @!PT LDS RZ, [RZ] ;  /* 0x00000000fffff984 */ /* 0x000fe20000000800 */
[----:B------:R-:W-:Y:S01]  /*4990*/  @!PT LDS RZ, [RZ] ;  /* 0x00000000fffff984 */ /* 0x000fe20000000800 */
[----:B------:R3:W-:Y:S06]  /*49a0*/  MEMBAR.ALL.CTA ;  /* 0x0000000000007992 */ /* 0x0007ec0000008000 */
[----:B---3--:R-:W3:Y:S02]  /*49b0*/  FENCE.VIEW.ASYNC.S ;  /* 0x00000000000073c6 */ /* 0x008ee40000000000 */
[----:B---3--:R-:W-:Y:S01]  /*49c0*/  SYNCS.ARRIVE.TRANS64.RED.A1T0 RZ, [UR47], RZ ;  /* 0x000000ffffff79a7 */ /* 0x008fe2000810042f */
[----:B--2---:R-:W-:Y:S11]  /*49d0*/  LOP3.LUT P0, RZ, R6, 0x1, RZ, 0xc0, !PT ;  /* 0x0000000106ff7812 */ /* 0x004ff6000780c0ff */
[----:B------:R-:W-:Y:S02]  /*49e0*/  @!UPT UIADD3 URZ, UPT, UPT, URZ, URZ, URZ ;  /* 0x000000fffffff290 */ /* 0x000fe4000fffe0ff */
[----:B------:R-:W-:Y:S01]  /*49f0*/  VOTEU.ANY UP2, P0 ;  /* 0x0000000000ff7886 */ /* 0x000fe20000040100 */
[----:B------:R-:W-:Y:S11]  /*4a00*/  PLOP3.LUT P0, PT, PT, PT, UP2, 0x80, 0x8 ;  /* 0x000000000008781c */ /* 0x000ff60003f0f028 */
[----:B------:R-:W-:Y:S02]  /*4a10*/  @!UPT UIADD3 URZ, UPT, UPT, URZ, URZ, URZ ;  /* 0x000000fffffff290 */ /* 0x000fe4000fffe0ff */
[----:B-1----:R-:W-:Y:S02]  /*4a20*/  @P0 MOV R2, R4 ;  /* 0x0000000400020202 */ /* 0x002fe40000000f00 */
[----:B------:R-:W-:Y:S02]  /*4a30*/  @P0 LOP3.LUT R0, R5, 0xffff, RZ, 0xc0, !PT ;  /* 0x0000ffff05000812 */ /* 0x000fe400078ec0ff */
[----:B------:R-:W-:Y:S02]  /*4a40*/  @P0 R2UR UR5, R2 ;  /* 0x00000000020502ca */ /* 0x000fe400000e0000 */
[----:B------:R-:W-:Y:S11]  /*4a50*/  @P0 R2UR UR4, R0 ;  /* 0x00000000000402ca */ /* 0x000ff600000e0000 */
[----:B------:R-:W-:Y:S02]  /*4a60*/  @UP2 UMOV UR16, UR5 ;  /* 0x0000000500102c82 */ /* 0x000fe40008000000 */
[----:B------:R-:W-:Y:S01]  /*4a70*/  @UP2 UMOV UR15, UR4 ;  /* 0x00000004000f2c82 */ /* 0x000fe20008000000 */
[----:B------:R-:W-:Y:S05]  /*4a80*/  BRA.U !UP0, `(.L_x_75) ;  /* 0x0000000108c07547 */ /* 0x000fea000b800000 */
[----:B------:R-:W-:Y:S02]  /*4a90*/  UIMAD.WIDE.U32 UR8, UR15, UR31, URZ ;  /* 0x0000001f0f0872a5 */ /* 0x000fe4000f8e00ff */
[----:B------:R-:W-:Y:S02]  /*4aa0*/  UP2UR UR14, UPR, URZ, 0x4 ;  /* 0x00000004ff0e7883 */ /* 0x000fe40008000000 */
[----:B------:R-:W-:Y:S02]  /*4ab0*/  UISETP.NE.AND UP2, UPT, UR30, 0x1, UPT ;  /* 0x000000011e00788c */ /* 0x000fe4000bf45270 */
[----:B------:R-:W-:Y:S02]  /*4ac0*/  UIMAD.WIDE.U32 UR10, UR16, UR28, URZ ;  /* 0x0000001c100a72a5 */ /* 0x000fe4000f8e00ff */
[----:B------:R-:W-:Y:S02]  /*4ad0*/  USEL UR4, UR38, UR54, !UP2 ;  /* 0x0000003626047287 */ /* 0x000fe4000d000000 */
[----:B------:R-:W-:Y:S02]  /*4ae0*/  UISETP.NE.AND UP0, UPT, UR17, 0x1, UPT ;  /* 0x000000011100788c */ /* 0x000fe4000bf05270 */
[----:B------:R-:W-:Y:S02]  /*4af0*/  UP2UR UR21, UPR, URZ, 0x2 ;  /* 0x00000002ff157883 */ /* 0x000fe40008000000 */
[----:B------:R-:W-:Y:S02]  /*4b00*/  UISETP.NE.AND UP1, UPT, UR39, 0x1, UPT ;  /* 0x000000012700788c */ /* 0x000fe4000bf25270 */
[----:B------:R-:W-:Y:S02]  /*4b10*/  UIMAD.WIDE.U32 UR12, UR4, UR18, URZ ;  /* 0x00000012040c72a5 */ /* 0x000fe4000f8e00ff */
[----:B------:R-:W-:Y:S01]  /*4b20*/  USEL UR7, UR44, UR55, !UP0 ;  /* 0x000000372c077287 */ /* 0x000fe2000c000000 */
[----:B------:R-:W-:Y:S02]  /*4b30*/  UMOV UR5, UR9 ;  /* 0x0000000900057c82 */ /* 0x000fe40008000000 */
[----:B------:R-:W-:Y:S02]  /*4b40*/  USHF.R.U32.HI UR6, URZ, UR57, UR5 ;  /* 0x00000039ff067299 */ /* 0x000fe40008011605 */
[----:B------:R-:W-:Y:S02]  /*4b50*/  UIMAD.WIDE.U32 UR22, UR7, UR18, URZ ;  /* 0x00000012071672a5 */ /* 0x000fe4000f8e00ff */
[----:B------:R-:W-:Y:S02]  /*4b60*/  USEL UR6, UR15, UR6, !UP2 ;  /* 0x000000060f067287 */ /* 0x000fe4000d000000 */
[----:B------:R-:W-:Y:S01]  /*4b70*/  UISETP.NE.AND UP2, UPT, UR14, URZ, UPT ;  /* 0x000000ff0e00728c */ /* 0x000fe2000bf45270 */
[----:B------:R-:W-:Y:S01]  /*4b80*/  UMOV UR5, UR11 ;  /* 0x0000000b00057c82 */ /* 0x000fe20008000000 */
[----:B------:R-:W-:Y:S02]  /*4b90*/  UIMAD.WIDE.U32 UR10, UR6, UR18, URZ ;  /* 0x00000012060a72a5 */ /* 0x000fe4000f8e00ff */
[----:B------:R-:W-:Y:S03]  /*4ba0*/  USHF.R.U32.HI UR8, URZ, UR29, UR5 ;  /* 0x0000001dff087299 */ /* 0x000fe60008011605 */
[----:B------:R-:W-:Y:S02]  /*4bb0*/  UMOV UR5, UR13 ;  /* 0x0000000d00057c82 */ /* 0x000fe40008000000 */
[----:B------:R-:W-:Y:S03]  /*4bc0*/  @UP1 USHF.R.U32.HI UR4, URZ, UR19, UR5 ;  /* 0x00000013ff041299 */ /* 0x000fe60008011605 */
[----:B------:R-:W-:Y:S01]  /*4bd0*/  UMOV UR5, UR23 ;  /* 0x0000001700057c82 */ /* 0x000fe20008000000 */
[----:B------:R-:W-:Y:S02]  /*4be0*/  UIMAD UR4, UR39, UR4, URZ ;  /* 0x00000004270472a4 */ /* 0x000fe4000f8e02ff */
[----:B------:R-:W-:Y:S02]  /*4bf0*/  @UP1 USHF.R.U32.HI UR7, URZ, UR19, UR5 ;  /* 0x00000013ff071299 */ /* 0x000fe40008011605 */
[----:B------:R-:W-:Y:S02]  /*4c00*/  USEL UR5, UR16, UR8, !UP0 ;  /* 0x0000000810057287 */ /* 0x000fe4000c000000 */
[----:B------:R-:W-:Y:S02]  /*4c10*/  UIMAD UR8, UR39, UR7, URZ ;  /* 0x00000007270872a4 */ /* 0x000fe4000f8e02ff */
[----:B------:R-:W-:Y:S03]  /*4c20*/  UISETP.GE.AND UP0, UPT, UR6, UR4, UPT ;  /* 0x000000040600728c */ /* 0x000fe6000bf06270 */
[----:B------:R-:W-:Y:S01]  /*4c30*/  UMOV UR4, UR11 ;  /* 0x0000000b00047c82 */ /* 0x000fe20008000000 */
[----:B------:R-:W-:Y:S02]  /*4c40*/  UISETP.GE.OR UP0, UPT, UR5, UR8, UP0 ;  /* 0x000000080500728c */ /* 0x000fe40008706670 */
[----:B------:R-:W-:Y:S02]  /*4c50*/  USHF.R.U32.HI UR4, URZ, UR19, UR4 ;  /* 0x00000013ff047299 */ /* 0x000fe40008011604 */
[----:B------:R-:W-:Y:S02]  /*4c60*/  UIMAD.WIDE.U32 UR8, UR5, UR18, URZ ;  /* 0x00000012050872a5 */ /* 0x000fe4000f8e00ff */
[----:B------:R-:W-:Y:S04]  /*4c70*/  USEL UR10, UR6, UR4, !UP1 ;  /* 0x00000004060a7287 */ /* 0x000fe8000c800000 */
[----:B------:R-:W-:Y:S01]  /*4c80*/  UIADD3 UR11, UPT, UPT, -UR10, URZ, URZ ;  /* 0x000000ff0a0b7290 */ /* 0x000fe2000fffe1ff */
[----:B------:R-:W-:Y:S02]  /*4c90*/  @!UP0 UMOV UR4, UR9 ;  /* 0x0000000900048c82 */ /* 0x000fe40008000000 */
[----:B------:R-:W-:Y:S02]  /*4ca0*/  @!UP0 USHF.R.U32.HI UR4, URZ, UR19, UR4 ;  /* 0x00000013ff048299 */ /* 0x000fe40008011604 */
[----:B------:R-:W-:Y:S02]  /*4cb0*/  UIMAD UR8, UR39, UR11, UR6 ;  /* 0x0000000b270872a4 */ /* 0x000fe4000f8e0206 */
[----:B------:R-:W-:Y:S02]  /*4cc0*/  @!UP0 USEL UR4, UR5, UR4, !UP1 ;  /* 0x0000000405048287 */ /* 0x000fe4000c800000 */
[----:B------:R-:W-:Y:S02]  /*4cd0*/  UISETP.NE.AND UP1, UPT, UR21, URZ, UPT ;  /* 0x000000ff1500728c */ /* 0x000fe4000bf25270 */
[----:B------:R-:W-:Y:S02]  /*4ce0*/  @!UP0 UIMAD UR8, UR7, UR8, UR4 ;  /* 0x00000008070882a4 */ /* 0x000fe4000f8e0204 */
[----:B------:R-:W-:Y:S02]  /*4cf0*/  @!UP0 UIADD3 UR9, UPT, UPT, UR10, -UR4, URZ ;  /* 0x800000040a098290 */ /* 0x000fe4000fffe0ff */
[----:B------:R-:W-:Y:S02]  /*4d00*/  UIADD3 UR4, UPT, UPT, -UR5, URZ, URZ ;  /* 0x000000ff05047290 */ /* 0x000fe4000fffe1ff */
[----:B------:R-:W-:Y:S02]  /*4d10*/  UIADD3 UR7, UPT, UPT, -UR6, URZ, URZ ;  /* 0x000000ff06077290 */ /* 0x000fe4000fffe1ff */
[----:B------:R-:W-:Y:S02]  /*4d20*/  @!UP0 UIMAD UR6, UR9, UR39, UR5 ;  /* 0x00000027090682a4 */ /* 0x000fe4000f8e0205 */
[----:B------:R-:W-:Y:S02]  /*4d30*/  UIMAD UR16, UR17, UR4, UR16 ;  /* 0x00000004111072a4 */ /* 0x000fe4000f8e0210 */
[----:B------:R-:W-:Y:S01]  /*4d40*/  UIMAD UR15, UR30, UR7, UR15 ;  /* 0x000000071e0f72a4 */ /* 0x000fe2000f8e020f */
[----:B------:R-:W-:Y:S02]  /*4d50*/  @!UP0 UMOV UR5, UR8 ;  /* 0x0000000800058c82 */ /* 0x000fe40008000000 */
[----:B------:R-:W-:Y:S02]  /*4d60*/  UIMAD UR16, UR5, UR17, UR16 ;  /* 0x00000011051072a4 */ /* 0x000fe4000f8e0210 */
[----:B------:R-:W-:Y:S11]  /*4d70*/  UIMAD UR15, UR6, UR30, UR15 ;  /* 0x0000001e060f72a4 */ /* 0x000ff6000f8e020f */
[----:B------:R-:W-:Y:S01]  /*4d80*/  @!UPT UIADD3 URZ, UPT, UPT, URZ, URZ, URZ ;  /* 0x000000fffffff290 */ /* 0x000fe2000fffe0ff */
.L_x_75:
[----:B------:R-:W1:Y:S01]  /*4d90*/  @!UP3 LDCU.128 UR8, c[0x0][0xc10] ;  /* 0x00018200ff08b7ac */ /* 0x000e620008000c00 */
[----:B------:R-:W-:Y:S02]  /*4da0*/  ISETP.NE.U32.AND P1, PT, RZ, UR26, PT ;  /* 0x0000001aff007c0c */ /* 0x000fe4000bf25070 */
[----:B------:R-:W-:Y:S02]  /*4db0*/  SHF.L.U32 R8, R10, 0x1f, RZ ;  /* 0x0000001f0a087819 */ /* 0x000fe400000006ff */
[----:B------:R-:W-:Y:S01]  /*4dc0*/  ISETP.NE.AND.EX P1, PT, RZ, UR27, PT, P1 ;  /* 0x0000001bff007c0c */ /* 0x000fe2000bf25310 */
[----:B------:R-:W2:Y:S01]  /*4dd0*/  @!UP3 LDCU UR5, c[0x0][0xc0c] ;  /* 0x00018180ff05b7ac */ /* 0x000ea20008000800 */
[----:B-1----:R-:W-:Y:S07]  /*4de0*/  UIMAD.WIDE.U32 UR6, UR16, UR8, URZ ;  /* 0x00000008100672a5 */ /* 0x002fee000f8e00ff */
[----:B------:R-:W-:Y:S01]  /*4df0*/  @!UP3 UMOV UR4, UR7 ;  /* 0x000000070004bc82 */ /* 0x000fe20008000000 */
[----:B--2---:R-:W-:Y:S02]  /*4e00*/  @!UP3 UISETP.NE.AND UP0, UPT, UR5, 0x1, UPT ;  /* 0x000000010500b88c */ /* 0x004fe4000bf05270 */
[----:B------:R-:W-:Y:S02]  /*4e10*/  @!UP3 USHF.R.U32.HI UR4, URZ, UR9, UR4 ;  /* 0x00000009ff04b299 */ /* 0x000fe40008011604 */
[----:B------:R-:W-:Y:S02]  /*4e20*/  UIMAD.WIDE.U32 UR6, UR15, UR11, URZ ;  /* 0x0000000b0f0672a5 */ /* 0x000fe4000f8e00ff */
[----:B------:R-:W-:Y:S02]  /*4e30*/  @!UP3 USEL UR8, UR16, UR4, !UP0 ;  /* 0x000000041008b287 */ /* 0x000fe4000c000000 */
[----:B------:R-:W-:Y:S03]  /*4e40*/  @!UP3 UISETP.NE.AND UP0, UPT, UR10, 0x1, UPT ;  /* 0x000000010a00b88c */ /* 0x000fe6000bf05270 */
[----:B------:R-:W-:Y:S01]  /*4e50*/  @!UP3 UMOV UR6, UR7 ;  /* 0x000000070006bc82 */ /* 0x000fe20008000000 */
[----:B------:R-:W-:Y:S01]  /*4e60*/  USHF.L.U32 UR7, UR24, 0x7, URZ ;  /* 0x0000000718077899 */ /* 0x000fe200080006ff */
[----:B------:R-:W1:Y:S02]  /*4e70*/  @!UP3 LDCU UR4, c[0x0][0xc20] ;  /* 0x00018400ff04b7ac */ /* 0x000e640008000800 */
[----:B-1----:R-:W-:Y:S04]  /*4e80*/  @!UP3 USHF.R.U32.HI UR6, URZ, UR4, UR6 ;  /* 0x00000004ff06b299 */ /* 0x002fe80008011606 */
[----:B------:R-:W-:Y:S04]  /*4e90*/  @!UP3 USEL UR6, UR15, UR6, !UP0 ;  /* 0x000000060f06b287 */ /* 0x000fe8000c000000 */
[----:B------:R-:W-:Y:S02]  /*4ea0*/  @!UP3 UIADD3 UR4, UPT, UPT, -UR8, UR6, URZ ;  /* 0x000000060804b290 */ /* 0x000fe4000fffe1ff */
[----:B------:R-:W-:Y:S02]  /*4eb0*/  @!UP3 UIADD3 UR6, UPT, UPT, UR8, -UR6, URZ ;  /* 0x800000060806b290 */ /* 0x000fe4000fffe0ff */
[----:B------:R-:W-:Y:S02]  /*4ec0*/  @!UP3 UIMAD UR16, UR4, UR5, UR16 ;  /* 0x000000050410b2a4 */ /* 0x000fe4000f8e0210 */
[----:B------:R-:W-:Y:S01]  /*4ed0*/  @!UP3 UIMAD UR15, UR6, UR10, UR15 ;  /* 0x0000000a060fb2a4 */ /* 0x000fe2000f8e020f */
[----:B------:R-:W-:Y:S11]  /*4ee0*/  BRA.U UP4, `(.L_x_76) ;  /* 0x0000000104107547 */ /* 0x000ff6000b800000 */
[----:B------:R-:W-:Y:S04]  /*4ef0*/  MOV R2, UR56 ;  /* 0x0000003800027c02 */ /* 0x000fe80008000f00 */
[----:B------:R-:W-:Y:S04]  /*4f00*/  SHF.L.U32 R2, R2, 0x1f, RZ ;  /* 0x0000001f02027819 */ /* 0x000fe800000006ff */
[----:B------:R-:W1:Y:S02]  /*4f10*/  SYNCS.PHASECHK.TRANS64.TRYWAIT P2, [UR20+0x158], R2 ;  /* 0x00015802ff0075a7 */ /* 0x000e640008041114 */
[----:B-1----:R-:W-:Y:S05]  /*4f20*/  @!P2 BRA `(.L_x_77) ;  /* 0x0000004c0030a947 */ /* 0x002fea0003800000 */
.L_x_76:
[----:B------:R-:W-:Y:S05]  /*4f30*/  BRA.U !UP6, `(.L_x_78) ;  /* 0x000000010e387547 */ /* 0x000fea000b800000 */
[----:B------:R-:W-:Y:S01]  /*4f40*/  UPLOP3.LUT UP1, UPT, UPT, UPT, UP5, 0x80, 0x8 ;  /* 0x000000000008789c */ /* 0x000fe20003f2f050 */
[----:B-1----:R-:W-:Y:S01]  /*4f50*/  HFMA2 R0, -RZ, RZ, 0, 5.9604644775390625e-08 ;  /* 0x00000001ff007431 */ /* 0x002fe200000001ff */
[----:B------:R-:W1:Y:S01]  /*4f60*/  LDCU.64 UR8, c[0x0][0x358] ;  /* 0x00006b00ff0877ac */ /* 0x000e620008000a00 */
[----:B------:R-:W-:Y:S03]  /*4f70*/  IMAD.MOV.U32 R51, RZ, RZ, 0x1 ;  /* 0x00000001ff337424 */ /* 0x000fe600078e00ff */
[----:B------:R-:W-:Y:S05]  /*4f80*/  PLOP3.LUT P2, PT, PT, PT, UP1, 0x80, 0x8 ;  /* 0x000000000008781c */ /* 0x000fea0003f4f018 */
[----:B------:R-:W2:Y:S01]  /*4f90*/  @UP1 LDCU.64 UR4, c[0x0][0x988] ;  /* 0x00013100ff0417ac */ /* 0x000ea20008000a00 */
[----:B------:R-:W-:Y:S07]  /*4fa0*/  @UP1 UIMAD UR6, UR52, UR26, URZ ;  /* 0x0000001a340612a4 */ /* 0x000fee000f8e02ff */
[----:B------:R-:W-:Y:S01]  /*4fb0*/  @!P2 PRMT R51, R0, 0x7610, R51 ;  /* 0x000076100033a816 */ /* 0x000fe20000000033 */
[----:B--2---:R-:W-:Y:S06]  /*4fc0*/  @UP1 UIMAD.WIDE UR4, UR6, 0x4, UR4 ;  /* 0x00000004060418a5 */ /* 0x004fec000f8e0204 */
[----:B------:R-:W-:Y:S01]  /*4fd0*/  IMAD.U32 R14, RZ, RZ, UR4 ;  /* 0x00000004ff0e7e24 */ /* 0x000fe2000f8e00ff */
[----:B------:R-:W-:Y:S04]  /*4fe0*/  MOV R15, UR5 ;  /* 0x00000005000f7c02 */ /* 0x000fe80008000f00 */
[----:B------:R-:W2:Y:S01]  /*4ff0*/  @!UP1 LDCU UR4, c[0x0][0x980] ;  /* 0x00013000ff0497ac */ /* 0x000ea20008000800 */
[----:B-1---5:R3:W5:Y:S02]  /*5000*/  @P2 LDG.E R27, desc[UR8][R14.64] ;  /* 0x000000080e1b2981 */ /* 0x022764000c1e1900 */
[----:B--23--:R-:W-:Y:S07]  /*5010*/  @!P2 IMAD.U32 R27, RZ, RZ, UR4 ;  /* 0x00000004ff1bae24 */ /* 0x00cfee000f8e00ff */
.L_x_78:
[----:B-----5:R-:W-:Y:S01]  /*5020*/  @!P1 FSETP.EQ.AND P3, PT, R27, RZ, PT ;  /* 0x000000ff1b00920b */ /* 0x020fe20003f62000 */
[----:B------:R-:W-:Y:S01]  /*5030*/  @!UPT UIADD3 URZ, UPT, UPT, URZ, URZ, URZ ;  /* 0x000000fffffff290 */ /* 0x000fe2000fffe0ff */
[----:B------:R-:W-:Y:S11]  /*5040*/  @!P1 BRA `(.L_x_79) ;  /* 0x0000000000149947 */ /* 0x000ff60003800000 */
[----:B------:R-:W-:Y:S02]  /*5050*/  LOP3.LUT P1, RZ, R51, 0xff, RZ, 0xc0, !PT ;  /* 0x000000ff33ff7812 */ /* 0x000fe4000782c0ff */
[----:B------:R-:W-:Y:S04]  /*5060*/  PLOP3.LUT P3, PT, PT, PT, UP1, 0x80, 0x8 ;  /* 0x000000000008781c */ /* 0x000fe80003f6f018 */
[----:B------:R-:W-:Y:S07]  /*5070*/  PLOP3.LUT P3, PT, P3, PT, PT, 0x8, 0x80 ;  /* 0x000000000080781c */ /* 0x000fee0001f6e170 */
[----:B------:R-:W-:Y:S11]  /*5080*/  @P1 FSETP.EQ.AND P3, PT, R27, RZ, PT ;  /* 0x000000ff1b00120b */ /* 0x000ff60003f62000 */
[----:B------:R-:W-:Y:S02]  /*5090*/  @!UPT UIADD3 URZ, UPT, UPT, URZ, URZ, URZ ;  /* 0x000000fffffff290 */ /* 0x000fe4000fffe0ff */
.L_x_79:
[----:B------:R-:W-:Y:S01]  /*50a0*/  USHF.L.U32 UR11, UR51, 0x6, URZ ;  /* 0x00000006330b7899 */ /* 0x000fe200080006ff */
[----:B------:R-:W2:Y:S01]  /*50b0*/  SYNCS.PHASECHK.TRANS64.TRYWAIT P1, [UR20+0x130], R8 ;  /* 0x00013008ff0075a7 */ /* 0x000ea20008021114 */
[----:B------:R-:W-:Y:S02]  /*50c0*/  UISETP.NE.AND UP0, UPT, UR32, 0x1, UPT ;  /* 0x000000012000788c */ /* 0x000fe4000bf05270 */
[----:B------:R-:W-:Y:S01]  /*50d0*/  UIMAD.WIDE.U32 UR4, UR11, UR33, URZ ;  /* 0x000000210b0472a5 */ /* 0x000fe2000f8e00ff */
[----:B------:R-:W-:Y:S04]  /*50e0*/  ELECT P2, URZ, PT ;  /* 0x0000000000ff782f */ /* 0x000fe80003840000 */
[----:B------:R-:W-:Y:S02]  /*50f0*/  PLOP3.LUT P2, PT, P3, P2, PT, 0xf2, 0x2f ;  /* 0x00000000002f781c */ /* 0x000fe40001f45e72 */
[----:B------:R-:W-:Y:S02]  /*5100*/  UMOV UR4, UR5 ;  /* 0x0000000500047c82 */ /* 0x000fe40008000000 */
[----:B------:R-:W-:Y:S04]  /*5110*/  USHF.R.U32.HI UR4, URZ, UR34, UR4 ;  /* 0x00000022ff047299 */ /* 0x000fe80008011604 */
[----:B------:R-:W-:Y:S02]  /*5120*/  USEL UR12, UR11, UR4, !UP0 ;  /* 0x000000040b0c7287 */ /* 0x000fe4000c000000 */
[----:B------:R-:W-:Y:S02]  /*5130*/  UISETP.NE.AND UP0, UPT, UR35, 0x1, UPT ;  /* 0x000000012300788c */ /* 0x000fe4000bf05270 */
[----:B------:R-:W-:Y:S02]  /*5140*/  UIMAD.WIDE.U32 UR4, UR12, UR40, URZ ;  /* 0x000000280c0472a5 */ /* 0x000fe4000f8e00ff */
[----:B------:R-:W-:Y:S01]  /*5150*/  UIADD3 UR6, UPT, UPT, -UR12, URZ, URZ ;  /* 0x000000ff0c067290 */ /* 0x000fe2000fffe1ff */
[----:B-1----:R-:W-:Y:S03]  /*5160*/  @!P2 IMAD.MOV.U32 R0, RZ, 0x20, RZ ;  /* 0x00000020ff00a824 */ /* 0x002fe600078e00ff */
[----:B------:R-:W-:Y:S01]  /*5170*/  UIMAD UR11, UR32, UR6, UR11 ;  /* 0x00000006200b72a4 */ /* 0x000fe2000f8e020b */
[----:B------:R-:W-:Y:S01]  /*5180*/  @!P2 IMAD.MOV.U32 R0, RZ, 0x400, R0 ;  /* 0x00000400ff00a824 */ /* 0x000fe200078e0000 */
[----:B------:R-:W-:Y:S02]  /*5190*/  UMOV UR4, UR5 ;  /* 0x0000000500047c82 */ /* 0x000fe40008000000 */
[----:B------:R-:W-:Y:S04]  /*51a0*/  USHF.R.U32.HI UR4, URZ, UR41, UR4 ;  /* 0x00000029ff047299 */ /* 0x000fe80008011604 */
[----:B------:R-:W-:Y:S02]  /*51b0*/  USEL UR13, UR12, UR4, !UP0 ;  /* 0x000000040c0d7287 */ /* 0x000fe4000c000000 */
[----:B------:R-:W-:Y:S02]  /*51c0*/  UISETP.NE.AND UP0, UPT, UR42, 0x1, UPT ;  /* 0x000000012a00788c */ /* 0x000fe4000bf05270 */
[----:B------:R-:W-:Y:S07]  /*51d0*/  UIMAD.WIDE.U32 UR4, UR13, UR43, URZ ;  /* 0x0000002b0d0472a5 */ /* 0x000fee000f8e00ff */
[----:B------:R-:W-:Y:S02]  /*51e0*/  UMOV UR4, UR5 ;  /* 0x0000000500047c82 */ /* 0x000fe40008000000 */
[----:B------:R-:W-:Y:S04]  /*51f0*/  USHF.R.U32.HI UR4, URZ, UR58, UR4 ;  /* 0x0000003aff047299 */ /* 0x000fe80008011604 */
[----:B------:R-:W-:Y:S02]  /*5200*/  USEL UR14, UR13, UR4, !UP0 ;  /* 0x000000040d0e7287 */ /* 0x000fe4000c000000 */
[----:B------:R-:W-:Y:S02]  /*5210*/  UIADD3 UR4, UPT, UPT, -UR13, URZ, URZ ;  /* 0x000000ff0d047290 */ /* 0x000fe4000fffe1ff */
[----:B------:R-:W-:Y:S02]  /*5220*/  UIADD3 UR5, UPT, UPT, -UR14, URZ, URZ ;  /* 0x000000ff0e057290 */ /* 0x000fe4000fffe1ff */
[----:B------:R-:W-:Y:S02]  /*5230*/  UIMAD UR12, UR35, UR4, UR12 ;  /* 0x00000004230c72a4 */ /* 0x000fe4000f8e020c */
[----:B------:R-:W-:Y:S01]  /*5240*/  UIMAD UR13, UR42, UR5, UR13 ;  /* 0x000000052a0d72a4 */ /* 0x000fe2000f8e020d */
[----:B--2---:R-:W-:Y:S11]  /*5250*/  @!P1 BRA `(.L_x_80) ;  /* 0x00000048007c9947 */ /* 0x004ff60003800000 */
.L_x_190:
[----:B------:R-:W-:Y:S01]  /*5260*/  @!P2 R2UR UR4, R0 ;  /* 0x000000000004a2ca */ /* 0x000fe200000e0000 */
[----:B------:R-:W-:Y:S01]  /*5270*/  VOTEU.ALL UP0, P2 ;  /* 0x0000000000ff7886 */ /* 0x000fe20001000000 */
[----:B-1----:R-:W-:Y:S04]  /*5280*/  @!P2 IADD3 R2, P1, PT, R12, 0x680, RZ ;  /* 0x000006800c02a810 */ /* 0x002fe80007f3e0ff */
[----:B------:R-:W-:Y:S01]  /*5290*/  @!P2 R2UR UR5, R2 ;  /* 0x000000000205a2ca */ /* 0x000fe200000e0000 */
[----:B------:R-:W-:Y:S01]  /*52a0*/  @!P2 IMAD.X R0, RZ, RZ, R13, P1 ;  /* 0x000000ffff00a224 */ /* 0x000fe200008e060d */
[----:B------:R-:W-:Y:S05]  /*52b0*/  @!UP0 UIADD3 UR8, UPT, UPT, UR20, 0x200, URZ ;  /* 0x0000020014088890 */ /* 0x000fea000fffe0ff */
[----:B------:R-:W-:Y:S01]  /*52c0*/  @!UP0 UPRMT UR6, UR4, 0x5410, URZ ;  /* 0x0000541004068896 */ /* 0x000fe200080000ff */
[----:B------:R-:W-:Y:S01]  /*52d0*/  @!P2 R2UR UR4, R0 ;  /* 0x000000000004a2ca */ /* 0x000fe200000e0000 */
[----:B------:R-:W-:Y:S01]  /*52e0*/  VOTEU.ALL UP0, P2 ;  /* 0x0000000000ff7886 */ /* 0x000fe20001000000 */
[----:B------:R-:W-:Y:S03]  /*52f0*/  @!P2 IMAD.MOV.U32 R0, RZ, RZ, 0x1000 ;  /* 0x00001000ff00a424 */ /* 0x000fe600078e00ff */
[----:B------:R-:W-:Y:S01]  /*5300*/  IMAD.U32 R14, RZ, RZ, UR5 ;  /* 0x00000005ff0e7e24 */ /* 0x000fe2000f8e00ff */
[----:B------:R-:W-:Y:S01]  /*5310*/  @!UP0 UMOV UR9, UR37 ;  /* 0x0000002500098c82 */ /* 0x000fe20008000000 */
[----:B------:R-:W-:Y:S06]  /*5320*/  @!UP0 UMOV UR10, UR7 ;  /* 0x00000007000a8c82 */ /* 0x000fec0008000000 */
[----:B------:R-:W-:Y:S01]  /*5330*/  IMAD.U32 R15, RZ, RZ, UR4 ;  /* 0x00000004ff0f7e24 */ /* 0x000fe2000f8e00ff */
[----:B------:R-:W-:Y:S04]  /*5340*/  @!P2 R2UR UR4, R14 ;  /* 0x000000000e04a2ca */ /* 0x000fe800000e0000 */
[----:B------:R-:W-:Y:S11]  /*5350*/  @!P2 R2UR UR5, R15 ;  /* 0x000000000f05a2ca */ /* 0x000ff600000e0000 */
[----:B------:R-:W-:Y:S02]  /*5360*/  @!UPT UIADD3 URZ, UPT, UPT, URZ, URZ, URZ ;  /* 0x000000fffffff290 */ /* 0x000fe4000fffe0ff */
[----:B------:R1:W-:Y:S01]  /*5370*/  @!UP0 UTMALDG.5D.IM2COL [UR8], [UR4], UR6 ;  /* 0x00000008040083b4 */ /* 0x0003e20008060006 */
[----:B------:R2:W-:Y:S01]  /*5380*/  @!P2 SYNCS.ARRIVE.TRANS64.RED.A0TR RZ, [UR20+0x110], R0 ;  /* 0x00011000ffffa9a7 */ /* 0x0005e20008300414 */
[----:B------:R-:W-:Y:S01]  /*5390*/  SYNCS.ARRIVE.TRANS64.RED.A1T0 RZ, [UR53], RZ ;  /* 0x000000ffffff79a7 */ /* 0x000fe20008100435 */
[----:B--2---:R-:W-:Y:S01]  /*53a0*/  @!P2 IMAD.MOV.U32 R0, RZ, 0x20, RZ ;  /* 0x00000020ff00a824 */ /* 0x004fe200078e00ff */
[----:B------:R-:W2:Y:S03]  /*53b0*/  SYNCS.PHASECHK.TRANS64.TRYWAIT P1, [UR20+0x138], R8 ;  /* 0x00013808ff0075a7 */ /* 0x000ea60008021114 */
[----:B------:R-:W-:Y:S01]  /*53c0*/  @!P2 IMAD.MOV.U32 R0, RZ, 0x400, R0 ;  /* 0x00000400ff00a824 */ /* 0x000fe200078e0000 */
[----:B-12---:R-:W-:Y:S06]  /*53d0*/  @!P1 BRA `(.L_x_81) ;  /* 0x0000004800349947 */ /* 0x006fec0003800000 */
.L_x_192:
[----:B------:R-:W-:Y:S01]  /*53e0*/  @!P2 R2UR UR4, R0 ;  /* 0x000000000004a2ca */ /* 0x000fe200000e0000 */
[----:B------:R-:W-:Y:S01]  /*53f0*/  VOTEU.ALL UP0, P2 ;  /* 0x0000000000ff7886 */ /* 0x000fe20001000000 */
[----:B-1----:R-:W-:Y:S04]  /*5400*/  @!P2 IADD3 R2, P1, PT, R12, 0x680, RZ ;  /* 0x000006800c02a810 */ /* 0x002fe80007f3e0ff */
[----:B------:R-:W-:Y:S01]  /*5410*/  @!P2 R2UR UR5, R2 ;  /* 0x000000000205a2ca */ /* 0x000fe200000e0000 */
[----:B------:R-:W-:Y:S01]  /*5420*/  @!P2 IMAD.X R0, RZ, RZ, R13, P1 ;  /* 0x000000ffff00a224 */ /* 0x000fe200008e060d */
[----:B------:R-:W-:Y:S02]  /*5430*/  @!UP0 UIADD3 UR10, UPT, UPT, UR7, 0x20, URZ ;  /* 0x00000020070a8890 */ /* 0x000fe4000fffe0ff */
[----:B------:R-:W-:Y:S03]  /*5440*/  @!UP0 UIADD3 UR8, UPT, UPT, UR20, 0x1200, URZ ;  /* 0x0000120014088890 */ /* 0x000fe6000fffe0ff */
[----:B------:R-:W-:Y:S01]  /*5450*/  @!UP0 UPRMT UR6, UR4, 0x5410, URZ ;  /* 0x0000541004068896 */ /* 0x000fe200080000ff */
[----:B------:R-:W-:Y:S01]  /*5460*/  @!P2 R2UR UR4, R0 ;  /* 0x000000000004a2ca */ /* 0x000fe200000e0000 */
[----:B------:R-:W-:Y:S01]  /*5470*/  VOTEU.ALL UP0, P2 ;  /* 0x0000000000ff7886 */ /* 0x000fe20001000000 */
[----:B------:R-:W-:Y:S03]  /*5480*/  @!P2 IMAD.MOV.U32 R0, RZ, RZ, 0x1000 ;  /* 0x00001000ff00a424 */ /* 0x000fe600078e00ff */
[----:B------:R-:W-:Y:S01]  /*5490*/  IMAD.U32 R14, RZ, RZ, UR5 ;  /* 0x00000005ff0e7e24 */ /* 0x000fe2000f8e00ff */
[----:B------:R-:W-:Y:S07]  /*54a0*/  @!UP0 UMOV UR9, UR36 ;  /* 0x0000002400098c82 */ /* 0x000fee0008000000 */
        /* <DEDUP_REMOVED lines=11> */
.L_x_194:
[----:B------:R-:W-:Y:S01]  /*5560*/  @!P2 R2UR UR4, R0 ;  /* 0x000000000004a2ca */ /* 0x000fe200000e0000 */
[----:B------:R-:W-:Y:S01]  /*5570*/  VOTEU.ALL UP0, P2 ;  /* 0x0000000000ff7886 */ /* 0x000fe20001000000 */
[----:B-1----:R-:W-:Y:S02]  /*5580*/  @!P2 IADD3 R2, P1, PT, R12, 0x680, RZ ;  /* 0x000006800c02a810 */ /* 0x002fe40007f3e0ff */
[----:B------:R-:W-:Y:S02]  /*5590*/  @P0 SHF.R.U32.HI R4, RZ, 0x10, R5 ;  /* 0x00000010ff040819 */ /* 0x000fe40000011605 */
[----:B------:R-:W-:Y:S01]  /*55a0*/  @!P2 R2UR UR5, R2 ;  /* 0x000000000205a2ca */ /* 0x000fe200000e0000 */
[----:B------:R-:W-:Y:S01]  /*55b0*/  @!P2 IMAD.X R0, RZ, RZ, R13, P1 ;  /* 0x000000ffff00a224 */ /* 0x000fe200008e060d */
[----:B------:R-:W-:Y:S01]  /*55c0*/  @!UP0 UIADD3 UR10, UPT, UPT, UR7, 0x40, URZ ;  /* 0x00000040070a8890 */ /* 0x000fe2000fffe0ff */
[----:B------:R-:W-:Y:S01]  /*55d0*/  @P0 R2UR UR52, R4 ;  /* 0x00000000043402ca */ /* 0x000fe200000e0000 */
        /* <DEDUP_REMOVED lines=14> */
[----:B------:R-:W2:Y:S02]  /*56c0*/  SYNCS.PHASECHK.TRANS64.TRYWAIT P1, [UR20+0x148], R8 ;  /* 0x00014808ff0075a7 */ /* 0x000ea40008021114 */
[----:B-12---:R-:W-:Y:S05]  /*56d0*/  @!P1 BRA `(.L_x_83) ;  /* 0x0000004400a49947 */ /* 0x006fea0003800000 */
.L_x_196:
[----:B-1----:R-:W-:Y:S01]  /*56e0*/  @!P2 IMAD.MOV.U32 R0, RZ, 0x20, RZ ;  /* 0x00000020ff00a824 */ /* 0x002fe200078e00ff */
[----:B------:R-:W-:Y:S01]  /*56f0*/  @!P2 IADD3 R2, P0, PT, R12, 0x680, RZ ;  /* 0x000006800c02a810 */ /* 0x000fe20007f1e0ff */
[----:B------:R-:W-:Y:S01]  /*5700*/  VOTEU.ALL UP0, P2 ;  /* 0x0000000000ff7886 */ /* 0x000fe20001000000 */
[----:B------:R-:W-:Y:S01]  /*5710*/  LOP3.LUT R10, R10, 0x1, RZ, 0x3c, !PT ;  /* 0x000000010a0a7812 */ /* 0x000fe200078e3cff */
[----:B------:R-:W-:Y:S01]  /*5720*/  @!P2 IMAD.MOV.U32 R0, RZ, 0x400, R0 ;  /* 0x00000400ff00a824 */ /* 0x000fe200078e0000 */
[----:B------:R-:W-:Y:S01]  /*5730*/  @!P2 R2UR UR5, R2 ;  /* 0x000000000205a2ca */ /* 0x000fe200000e0000 */
[----:B------:R-:W-:Y:S01]  /*5740*/  UIADD3 UR24, UPT, UPT, UR15, UR46, URZ ;  /* 0x0000002e0f187290 */ /* 0x000fe2000fffe0ff */
[----:B------:R-:W-:Y:S01]  /*5750*/  LOP3.LUT R9, R9, 0x1, RZ, 0x3c, !PT ;  /* 0x0000000109097812 */ /* 0x000fe200078e3cff */
[----:B------:R-:W-:Y:S01]  /*5760*/  @!UP0 UIADD3 UR8, UPT, UPT, UR20, 0x3200, URZ ;  /* 0x0000320014088890 */ /* 0x000fe2000fffe0ff */
[----:B------:R-:W-:Y:S01]  /*5770*/  @!P2 R2UR UR4, R0 ;  /* 0x000000000004a2ca */ /* 0x000fe200000e0000 */
[----:B------:R-:W-:Y:S01]  /*5780*/  @!P2 IMAD.X R0, RZ, RZ, R13, P0 ;  /* 0x000000ffff00a224 */ /* 0x000fe200000e060d */
[----:B------:R-:W-:Y:S02]  /*5790*/  @!UP0 UIADD3 UR10, UPT, UPT, UR7, 0x60, URZ ;  /* 0x00000060070a8890 */ /* 0x000fe4000fffe0ff */
[----:B------:R-:W-:Y:S02]  /*57a0*/  @!UP0 UIADD3 UR9, UPT, UPT, UR20, 0x128, URZ ;  /* 0x0000012814098890 */ /* 0x000fe4000fffe0ff */
[----:B------:R-:W-:Y:S02]  /*57b0*/  UIADD3 UR51, UPT, UPT, UR16, UR45, URZ ;  /* 0x0000002d10337290 */ /* 0x000fe4000fffe0ff */
[----:B------:R-:W-:Y:S01]  /*57c0*/  UPLOP3.LUT UP4, UPT, UPT, UPT, UPT, 0x80, 0x8 ;  /* 0x000000000008789c */ /* 0x000fe20003f8f070 */
[----:B------:R-:W-:Y:S04]  /*57d0*/  IMAD.U32 R4, RZ, RZ, UR5 ;  /* 0x00000005ff047e24 */ /* 0x000fe8000f8e00ff */
[----:B------:R-:W-:Y:S01]  /*57e0*/  @!UP0 UPRMT UR6, UR4, 0x5410, URZ ;  /* 0x0000541004068896 */ /* 0x000fe200080000ff */
[----:B------:R-:W-:Y:S01]  /*57f0*/  @!P2 R2UR UR4, R0 ;  /* 0x000000000004a2ca */ /* 0x000fe200000e0000 */
[----:B------:R-:W-:Y:S11]  /*5800*/  VOTEU.ALL UP0, P2 ;  /* 0x0000000000ff7886 */ /* 0x000ff60001000000 */
[----:B------:R-:W-:Y:S01]  /*5810*/  @!UPT UIADD3 URZ, UPT, UPT, URZ, URZ, URZ ;  /* 0x000000fffffff290 */ /* 0x000fe2000fffe0ff */
[----:B------:R-:W-:Y:S01]  /*5820*/  IMAD.U32 R5, RZ, RZ, UR4 ;  /* 0x00000004ff057e24 */ /* 0x000fe2000f8e00ff */
[----:B------:R-:W-:Y:S04]  /*5830*/  @!P2 R2UR UR4, R4 ;  /* 0x000000000404a2ca */ /* 0x000fe800000e0000 */
[----:B------:R-:W-:Y:S11]  /*5840*/  @!P2 R2UR UR5, R5 ;  /* 0x000000000505a2ca */ /* 0x000ff600000e0000 */
[----:B------:R-:W-:Y:S02]  /*5850*/  @!UPT UIADD3 URZ, UPT, UPT, URZ, URZ, URZ ;  /* 0x000000fffffff290 */ /* 0x000fe4000fffe0ff */
[----:B------:R1:W-:Y:S01]  /*5860*/  @!UP0 UTMALDG.5D.IM2COL [UR8], [UR4], UR6 ;  /* 0x00000008040083b4 */ /* 0x0003e20008060006 */
[----:B------:R1:W-:Y:S01]  /*5870*/  @!P2 SYNCS.ARRIVE.TRANS64.RED.A0TR RZ, [UR20+0x128], R3 ;  /* 0x00012803ffffa9a7 */ /* 0x0003e20008300414 */
[----:B------:R-:W-:Y:S01]  /*5880*/  SYNCS.ARRIVE.TRANS64.RED.A1T0 RZ, [UR48], RZ ;  /* 0x000000ffffff79a7 */ /* 0x000fe20008100430 */
[----:B------:R-:W-:Y:S05]  /*5890*/  BRA.U UP2, `(.L_x_84) ;  /* 0xfffffff1021c7547 */ /* 0x000fea000b83ffff */
[----:B------:R-:W-:-:S04]  /*58a0*/  SHF.L.U32 R2, R10, 0x1f, RZ ;  /* 0x0000001f0a027819 */ /* 0x000fc800000006ff */
[----:B------:R-:W2:Y:S02]  /*58b0*/  SYNCS.PHASECHK.TRANS64.TRYWAIT P0, [UR20+0x130], R2 ;  /* 0x00013002ff0075a7 */ /* 0x000ea40008001114 */
[----:B--2---:R-:W-:Y:S05]  /*58c0*/  @!P0 BRA `(.L_x_85) ;  /* 0x0000004400408947 */ /* 0x004fea0003800000 */
.L_x_198:
[----:B------:R-:W3:Y:S02]  /*58d0*/  SYNCS.PHASECHK.TRANS64.TRYWAIT P0, [UR20+0x138], R2 ;  /* 0x00013802ff0075a7 */ /* 0x000ee40008001114 */
[----:B---3--:R-:W-:Y:S05]  /*58e0*/  @!P0 BRA `(.L_x_86) ;  /* 0x0000004400508947 */ /* 0x008fea0003800000 */
.L_x_200:
[----:B------:R-:W3:Y:S02]  /*58f0*/  SYNCS.PHASECHK.TRANS64.TRYWAIT P0, [UR20+0x140], R2 ;  /* 0x00014002ff0075a7 */ /* 0x000ee40008001114 */
[----:B---3--:R-:W-:Y:S05]  /*5900*/  @!P0 BRA `(.L_x_87) ;  /* 0x0000004400608947 */ /* 0x008fea0003800000 */
.L_x_202:
[----:B--2---:R-:W-:-:S07]  /*5910*/  MOV R0, UR20 ;  /* 0x0000001400007c02 */ /* 0x004fce0008000f00 */
.L_x_88:
[----:B--2---:R-:W-:-:S04]  /*5920*/  SHF.L.U32 R2, R10, 0x1f, RZ ;  /* 0x0000001f0a027819 */ /* 0x004fc800000006ff */
[----:B------:R2:W3:Y:S03]  /*5930*/  SYNCS.PHASECHK.TRANS64.TRYWAIT P0, [R0+URZ+0x148], R2 ;  /* 0x00014802000075a7 */ /* 0x0004e600080011ff */
[----:B---3--:R-:W-:Y:S05]  /*5940*/  @!P0 NANOSLEEP.SYNCS 0x989680 ;  /* 0x009896800000895d */ /* 0x008fea0003900000 */
[----:B------:R-:W3:Y:S02]  /*5950*/  @!P0 SYNCS.PHASECHK.TRANS64 P0, [R0+URZ+0x148], R2 ;  /* 0x00014802000085a7 */ /* 0x000ee400080010ff */
[----:B-1-3--:R-:W-:Y:S05]  /*5960*/  @P0 EXIT ;  /* 0x000000000000094d */ /* 0x00afea0003800000 */
[----:B------:R-:W-:Y:S05]  /*5970*/  BRA `(.L_x_88) ;  /* 0xfffffffc00e87947 */ /* 0x000fea000383ffff */
.L_x_73:
[----:B------:R-:W-:-:S06]  /*5980*/  UISETP.GE.AND UP0, UPT, UR18, 0x4, UPT ;  /* 0x000000041200788c */ /* 0x000fcc000bf06270 */
[----:B------:R-:W-:-:S13]  /*5990*/  PLOP3.LUT P0, PT, PT, PT, UP0, 0x80, 0x8 ;  /* 0x000000000008781c */ /* 0x000fda0003f0f008 */
[----:B-1----:R-:W-:Y:S05]  /*59a0*/  @!P0 EXIT ;  /* 0x000000000000894d */ /* 0x002fea0003800000 */
[----:B------:R-:W1:Y:S08]  /*59b0*/  S2UR UR4, SR_CgaCtaId ;  /* 0x00000000000479c3 */ /* 0x000e700000008800 */
[----:B------:R-:W-:Y:S01]  /*59c0*/  BAR.SYNC.DEFER_BLOCKING 0x6, 0xa0 ;  /* 0x0182800000007b1d */ /* 0x000fe20000010000 */
[C---:B------:R-:W-:Y:S01]  /*59d0*/  IMAD.SHL.U32 R4, R50.reuse, 0x20, RZ ;  /* 0x0000002032047824 */ /* 0x040fe200078e00ff */
[----:B------:R-:W-:Y:S01]  /*59e0*/  SHF.R.U32.HI R5, RZ, 0x1, R50 ;  /* 0x00000001ff057819 */ /* 0x000fe20000011632 */
[C---:B------:R-:W-:Y:S01]  /*59f0*/  IMAD.SHL.U32 R0, R50.reuse, 0x4, RZ ;  /* 0x0000000432007824 */ /* 0x040fe200078e00ff */
[C---:B------:R-:W-:Y:S01]  /*5a00*/  LOP3.LUT P0, RZ, R50.reuse, 0x4, RZ, 0xc0, !PT ;  /* 0x0000000432ff7812 */ /* 0x040fe2000780c0ff */
[----:B------:R-:W-:Y:S01]  /*5a10*/  IMAD.SHL.U32 R49, R50, 0x10, RZ ;  /* 0x0000001032317824 */ /* 0x000fe200078e00ff */
[----:B------:R-:W-:Y:S01]  /*5a20*/  UMOV UR49, 0x400 ;  /* 0x0000040000317882 */ /* 0x000fe20000000000 */
[----:B------:R-:W-:Y:S01]  /*5a30*/  LOP3.LUT R3, R4, 0xc0, RZ, 0xc0, !PT ;  /* 0x000000c004037812 */ /* 0x000fe200078ec0ff */
[----:B------:R-:W2:Y:S01]  /*5a40*/  LDC.64 R42, c[0x0][0x9b0] ;  /* 0x00026c00ff2a7b82 */ /* 0x000ea20000000a00 */
[----:B------:R-:W-:Y:S01]  /*5a50*/  IMAD.U32 R23, R50, 0x10000, RZ ;  /* 0x0001000032177824 */ /* 0x000fe200078e00ff */
[----:B------:R-:W-:Y:S01]  /*5a60*/  LOP3.LUT R49, R49, 0x600, RZ, 0xc0, !PT ;  /* 0x0000060031317812 */ /* 0x000fe200078ec0ff */
[----:B------:R-:W-:Y:S01]  /*5a70*/  IMAD.MOV.U32 R61, RZ, RZ, 0x20 ;  /* 0x00000020ff3d7424 */ /* 0x000fe200078e00ff */
[----:B------:R-:W-:Y:S01]  /*5a80*/  LOP3.LUT R0, R3, 0x18, R0, 0xf8, !PT ;  /* 0x0000001803007812 */ /* 0x000fe200078ef800 */
[----:B------:R-:W-:Y:S01]  /*5a90*/  IMAD.MOV.U32 R48, RZ, RZ, 0x1 ;  /* 0x00000001ff307424 */ /* 0x000fe200078e00ff */
[----:B------:R-:W-:Y:S01]  /*5aa0*/  LOP3.LUT R49, R49, 0x20, R4, 0xf8, !PT ;  /* 0x0000002031317812 */ /* 0x000fe200078ef804 */
[----:B------:R-:W-:Y:S01]  /*5ab0*/  IMAD.MOV.U32 R22, RZ, RZ, RZ ;  /* 0x000000ffff167224 */ /* 0x000fe200078e00ff */
[----:B------:R-:W3:Y:S01]  /*5ac0*/  LDC.64 R40, c[0x0][0x9a8] ;  /* 0x00026a00ff287b82 */ /* 0x000ee20000000a00 */
[----:B------:R-:W-:-:S02]  /*5ad0*/  LOP3.LUT R0, R0, 0x8, R5, 0x78, !PT ;  /* 0x0000000800007812 */ /* 0x000fc400078e7805 */
[----:B------:R-:W-:Y:S02]  /*5ae0*/  CS2R R46, SRZ ;  /* 0x00000000002e7805 */ /* 0x000fe4000001ff00 */
[----:B------:R-:W-:Y:S01]  /*5af0*/  LOP3.LUT R49, R49, 0x100, R4, 0xf8, !PT ;  /* 0x0000010031317812 */ /* 0x000fe200078ef804 */
[----:B------:R-:W4:Y:S01]  /*5b00*/  LDCU UR61, c[0x0][0x370] ;  /* 0x00006e00ff3d77ac */ /* 0x000f220008000800 */
[----:B------:R-:W-:Y:S02]  /*5b10*/  LOP3.LUT R50, R50, 0x60, RZ, 0xc0, !PT ;  /* 0x0000006032327812 */ /* 0x000fe400078ec0ff */
[----:B------:R-:W-:Y:S01]  /*5b20*/  LOP3.LUT R49, R49, R0, RZ, 0xfc, !PT ;  /* 0x0000000031317212 */ /* 0x000fe200078efcff */
[----:B-1----:R-:W-:Y:S01]  /*5b30*/  ULEA UR49, UR4, UR49, 0x18 ;  /* 0x0000003104317291 */ /* 0x002fe2000f8ec0ff */
[----:B------:R-:W-:Y:S01]  /*5b40*/  LOP3.LUT R23, R23, 0x600000, RZ, 0xc0, !PT ;  /* 0x0060000017177812 */ /* 0x000fe200078ec0ff */
[----:B------:R-:W1:Y:S01]  /*5b50*/  LDCU.64 UR4, c[0x0][0x990] ;  /* 0x00013200ff0477ac */ /* 0x000e620008000a00 */
[----:B------:R-:W-:Y:S01]  /*5b60*/  SEL R61, R61, 0xffffffe0, !P0 ;  /* 0xffffffe03d3d7807 */ /* 0x000fe20004000000 */
[----:B------:R-:W2:Y:S05]  /*5b70*/  LDCU UR48, c[0x0][0xc0c] ;  /* 0x00018180ff3077ac */ /* 0x000eaa0008000800 */
[----:B------:R-:W4:Y:S01]  /*5b80*/  LDS R2, [UR49+0x1b0] ;  /* 0x0001b031ff027984 */ /* 0x000f220008000800 */
[----:B------:R-:W2:Y:S01]  /*5b90*/  LDCU UR38, c[0x0][0xc30] ;  /* 0x00018600ff2677ac */ /* 0x000ea20008000800 */
[----:B------:R-:W2:Y:S01]  /*5ba0*/  LDCU.64 UR54, c[0x0][0x988] ;  /* 0x00013100ff3677ac */ /* 0x000ea20008000a00 */
[----:B------:R-:W2:Y:S01]  /*5bb0*/  LDCU.64 UR46, c[0x0][0xc28] ;  /* 0x00018500ff2e77ac */ /* 0x000ea20008000a00 */
[----:B-1----:R-:W-:-:S02]  /*5bc0*/  IMAD.U32 R54, RZ, RZ, UR4 ;  /* 0x00000004ff367e24 */ /* 0x002fc4000f8e00ff */
[----:B------:R-:W-:Y:S01]  /*5bd0*/  IMAD.U32 R53, RZ, RZ, UR5 ;  /* 0x00000005ff357e24 */ /* 0x000fe2000f8e00ff */
[----:B------:R-:W1:Y:S01]  /*5be0*/  LDCU.128 UR4, c[0x0][0xb80] ;  /* 0x00017000ff0477ac */ /* 0x000e620008000c00 */
[----:B------:R-:W2:Y:S01]  /*5bf0*/  LDCU.128 UR56, c[0x0][0xc10] ;  /* 0x00018200ff3877ac */ /* 0x000ea20008000c00 */
[----:B------:R-:W2:Y:S01]  /*5c00*/  LDCU UR60, c[0x0][0x374] ;  /* 0x00006e80ff3c77ac */ /* 0x000ea20008000800 */
[----:B------:R-:W-:Y:S01]  /*5c10*/  UMOV UR53, URZ ;  /* 0x000000ff00357c82 */ /* 0x000fe20008000000 */
[----:B------:R-:W-:Y:S01]  /*5c20*/  UMOV UR50, URZ ;  /* 0x000000ff00327c82 */ /* 0x000fe20008000000 */
[----:B-1----:R-:W-:Y:S01]  /*5c30*/  IMAD.U32 R58, RZ, RZ, UR4 ;  /* 0x00000004ff3a7e24 */ /* 0x002fe2000f8e00ff */
[----:B------:R-:W-:Y:S01]  /*5c40*/  UIADD3 UR4, UPT, UPT, UR49, 0x200, URZ ;  /* 0x0000020031047890 */ /* 0x000fe2000fffe0ff */
[----:B------:R-:W-:Y:S02]  /*5c50*/  IMAD.U32 R57, RZ, RZ, UR5 ;  /* 0x00000005ff397e24 */ /* 0x000fe4000f8e00ff */
[----:B------:R-:W-:-:S02]  /*5c60*/  IMAD.U32 R56, RZ, RZ, UR6 ;  /* 0x00000006ff387e24 */ /* 0x000fc4000f8e00ff */
[----:B------:R-:W-:Y:S02]  /*5c70*/  IMAD.U32 R55, RZ, RZ, UR7 ;  /* 0x00000007ff377e24 */ /* 0x000fe4000f8e00ff */
[C---:B----4-:R-:W-:Y:S01]  /*5c80*/  VIADD R3, R2.reuse, 0x80 ;  /* 0x0000008002037836 */ /* 0x050fe20000000000 */
[----:B------:R-:W-:Y:S01]  /*5c90*/  LOP3.LUT R2, R2, 0xffff, RZ, 0xc0, !PT ;  /* 0x0000ffff02027812 */ /* 0x000fe200078ec0ff */
[----:B------:R-:W-:-:S03]  /*5ca0*/  IMAD.U32 R60, RZ, RZ, UR4 ;  /* 0x00000004ff3c7e24 */ /* 0x000fc6000f8e00ff */
[----:B------:R-:W-:-:S05]  /*5cb0*/  LOP3.LUT R3, R3, 0xffff, RZ, 0xc0, !PT ;  /* 0x0000ffff03037812 */ /* 0x000fca00078ec0ff */
[----:B--23--:R1:W-:Y:S02]  /*5cc0*/  STL.64 [R1], R2 ;  /* 0x0000000201007387 */ /* 0x00c3e40000100a00 */
.L_x_132:
[----:B-1----:R-:W-:Y:S04]  /*5cd0*/  SHF.L.U32 R2, R46, 0x1f, RZ ;  /* 0x0000001f2e027819 */ /* 0x002fe800000006ff */
[----:B------:R-:W1:Y:S02]  /*5ce0*/  SYNCS.PHASECHK.TRANS64.TRYWAIT P0, [UR49+0x160], R2 ;  /* 0x00016002ff0075a7 */ /* 0x000e640008001131 */
[----:B-12---:R-:W-:Y:S05]  /*5cf0*/  @!P0 BRA `(.L_x_89) ;  /* 0x00000040007c8947 */ /* 0x006fea0003800000 */
.L_x_204:
[----:B------:R-:W2:Y:S01]  /*5d00*/  LDS.128 R4, [UR49+0x1a0] ;  /* 0x0001a031ff047984 */ /* 0x000ea20008000c00 */
[----:B------:R-:W-:Y:S01]  /*5d10*/  UIADD3 UR4, UPT, UPT, UR49, 0x168, URZ ;  /* 0x0000016831047890 */ /* 0x000fe2000fffe0ff */
[----:B-1----:R-:W-:Y:S01]  /*5d20*/  IMAD R2, R22, 0x4, R1 ;  /* 0x0000000416027824 */ /* 0x002fe200078e0201 */
[----:B------:R-:W-:Y:S01]  /*5d30*/  UISETP.GE.AND UP0, UPT, UR39, 0x1, UPT ;  /* 0x000000012700788c */ /* 0x000fe2000bf06270 */
[----:B------:R-:W-:Y:S01]  /*5d40*/  @!PT LDS RZ, [RZ] ;  /* 0x00000000fffff984 */ /* 0x000fe20000000800 */
[----:B------:R-:W-:Y:S01]  /*5d50*/  @!PT LDS RZ, [RZ] ;  /* 0x00000000fffff984 */ /* 0x000fe20000000800 */
[----:B------:R-:W-:Y:S01]  /*5d60*/  @!PT LDS RZ, [RZ] ;  /* 0x00000000fffff984 */ /* 0x000fe20000000800 */
[----:B------:R-:W-:Y:S01]  /*5d70*/  @!PT LDS RZ, [RZ] ;  /* 0x00000000fffff984 */ /* 0x000fe20000000800 */
[----:B------:R1:W-:Y:S06]  /*5d80*/  MEMBAR.ALL.CTA ;  /* 0x0000000000007992 */ /* 0x0003ec0000008000 */
[----:B-1----:R-:W1:Y:S01]  /*5d90*/  FENCE.VIEW.ASYNC.S ;  /* 0x00000000000073c6 */ /* 0x002e620000000000 */
[----:B------:R-:W-:Y:S09]  /*5da0*/  UPRMT UR4, URZ, 0x654, UR4 ;  /* 0x00000654ff047896 */ /* 0x000ff20008000004 */
[----:B-1----:R-:W-:Y:S01]  /*5db0*/  SYNCS.ARRIVE.TRANS64.RED.A1T0 RZ, [UR4], RZ ;  /* 0x000000ffffff79a7 */ /* 0x002fe20008100404 */
[----:B------:R-:W5:Y:S01]  /*5dc0*/  LDL R2, [R2] ;  /* 0x0000000002027983 */ /* 0x000f620000100800 */
[----:B--2---:R-:W-:Y:S11]  /*5dd0*/  LOP3.LUT P0, RZ, R6, 0x1, RZ, 0xc0, !PT ;  /* 0x0000000106ff7812 */ /* 0x004ff6000780c0ff */
[----:B------:R-:W-:Y:S02]  /*5de0*/  @!UPT UIADD3 URZ, UPT, UPT, URZ, URZ, URZ ;  /* 0x000000fffffff290 */ /* 0x000fe4000fffe0ff */
[----:B------:R-:W-:Y:S01]  /*5df0*/  VOTEU.ANY UP1, P0 ;  /* 0x0000000000ff7886 */ /* 0x000fe20000020100 */
[----:B------:R-:W-:Y:S01]  /*5e00*/  PLOP3.LUT P0, PT, PT, PT, UP1, 0x80, 0x8 ;  /* 0x000000000008781c */ /* 0x000fe20003f0f018 */
[----:B------:R-:W-:Y:S11]  /*5e10*/  UP2UR UR62, UPR, URZ, 0x2 ;  /* 0x00000002ff3e7883 */ /* 0x000ff60008000000 */
[----:B------:R-:W-:Y:S01]  /*5e20*/  @!UPT UIADD3 URZ, UPT, UPT, URZ, URZ, URZ ;  /* 0x000000fffffff290 */ /* 0x000fe2000fffe0ff */
[----:B------:R-:W-:Y:S02]  /*5e30*/  @P0 MOV R3, R4 ;  /* 0x0000000400030202 */ /* 0x000fe40000000f00 */
[----:B------:R-:W-:Y:S02]  /*5e40*/  @P0 LOP3.LUT R0, R5, 0xffff, RZ, 0xc0, !PT ;  /* 0x0000ffff05000812 */ /* 0x000fe400078ec0ff */
[----:B------:R-:W-:Y:S02]  /*5e50*/  @P0 R2UR UR5, R3 ;  /* 0x00000000030502ca */ /* 0x000fe400000e0000 */
[----:B------:R-:W-:Y:S11]  /*5e60*/  @P0 R2UR UR4, R0 ;  /* 0x00000000000402ca */ /* 0x000ff600000e0000 */
[----:B------:R-:W-:Y:S02]  /*5e70*/  @UP1 UMOV UR37, UR5 ;  /* 0x0000000500251c82 */ /* 0x000fe40008000000 */
[----:B------:R-:W-:Y:S01]  /*5e80*/  @UP1 UMOV UR36, UR4 ;  /* 0x0000000400241c82 */ /* 0x000fe20008000000 */
[----:B------:R-:W-:Y:S05]  /*5e90*/  BRA.U !UP0, `(.L_x_90) ;  /* 0x0000000108cc7547 */ /* 0x000fea000b800000 */
[----:B------:R-:W1:Y:S01]  /*5ea0*/  LDCU UR9, c[0x0][0xc20] ;  /* 0x00018400ff0977ac */ /* 0x000e620008000800 */
[----:B------:R-:W-:Y:S02]  /*5eb0*/  UIMAD.WIDE.U32 UR4, UR60, UR59, URZ ;  /* 0x0000003b3c0472a5 */ /* 0x000fe4000f8e00ff */
[----:B------:R-:W-:Y:S02]  /*5ec0*/  UIMAD.WIDE.U32 UR6, UR61, UR56, URZ ;  /* 0x000000383d0672a5 */ /* 0x000fe4000f8e00ff */
[----:B------:R-:W-:Y:S02]  /*5ed0*/  UIMAD.WIDE.U32 UR10, UR36, UR59, URZ ;  /* 0x0000003b240a72a5 */ /* 0x000fe4000f8e00ff */
[----:B------:R-:W-:Y:S02]  /*5ee0*/  UISETP.NE.AND UP0, UPT, UR58, 0x1, UPT ;  /* 0x000000013a00788c */ /* 0x000fe4000bf05270 */
[----:B------:R-:W-:Y:S02]  /*5ef0*/  UISETP.NE.AND UP1, UPT, UR48, 0x1, UPT ;  /* 0x000000013000788c */ /* 0x000fe4000bf25270 */
[----:B------:R-:W-:Y:S02]  /*5f00*/  UISETP.NE.AND UP2, UPT, UR39, 0x1, UPT ;  /* 0x000000012700788c */ /* 0x000fe4000bf45270 */
[----:B------:R-:W-:Y:S01]  /*5f10*/  UIMAD.WIDE.U32 UR12, UR37, UR56, URZ ;  /* 0x00000038250c72a5 */ /* 0x000fe2000f8e00ff */
[----:B------:R-:W-:Y:S01]  /*5f20*/  UMOV UR4, UR5 ;  /* 0x0000000500047c82 */ /* 0x000fe20008000000 */
[----:B------:R-:W-:Y:S01]  /*5f30*/  UMOV UR6, UR11 ;  /* 0x0000000b00067c82 */ /* 0x000fe20008000000 */
[----:B-1----:R-:W-:Y:S03]  /*5f40*/  USHF.R.U32.HI UR8, URZ, UR9, UR4 ;  /* 0x00000009ff087299 */ /* 0x002fe60008011604 */
[----:B------:R-:W-:Y:S02]  /*5f50*/  UMOV UR4, UR7 ;  /* 0x0000000700047c82 */ /* 0x000fe40008000000 */
[----:B------:R-:W-:Y:S02]  /*5f60*/  USHF.R.U32.HI UR5, URZ, UR57, UR4 ;  /* 0x00000039ff057299 */ /* 0x000fe40008011604 */
[----:B------:R-:W-:Y:S02]  /*5f70*/  USEL UR4, UR60, UR8, !UP0 ;  /* 0x000000083c047287 */ /* 0x000fe4000c000000 */
[----:B------:R-:W-:Y:S02]  /*5f80*/  USHF.R.U32.HI UR8, URZ, UR9, UR6 ;  /* 0x00000009ff087299 */ /* 0x000fe40008011606 */
[----:B------:R-:W-:Y:S02]  /*5f90*/  UIMAD.WIDE.U32 UR6, UR4, UR46, URZ ;  /* 0x0000002e040672a5 */ /* 0x000fe4000f8e00ff */
[----:B------:R-:W-:Y:S02]  /*5fa0*/  USEL UR9, UR61, UR5, !UP1 ;  /* 0x000000053d097287 */ /* 0x000fe4000c800000 */
[----:B------:R-:W-:Y:S02]  /*5fb0*/  USEL UR8, UR36, UR8, !UP0 ;  /* 0x0000000824087287 */ /* 0x000fe4000c000000 */
[----:B------:R-:W-:Y:S01]  /*5fc0*/  UIMAD.WIDE.U32 UR10, UR9, UR46, URZ ;  /* 0x0000002e090a72a5 */ /* 0x000fe2000f8e00ff */
[----:B------:R-:W-:Y:S01]  /*5fd0*/  UMOV UR6, UR7 ;  /* 0x0000000700067c82 */ /* 0x000fe20008000000 */
[----:B------:R-:W-:Y:S01]  /*5fe0*/  UMOV UR5, UR13 ;  /* 0x0000000d00057c82 */ /* 0x000fe20008000000 */
[----:B------:R-:W-:Y:S02]  /*5ff0*/  @UP2 USHF.R.U32.HI UR4, URZ, UR47, UR6 ;  /* 0x0000002fff042299 */ /* 0x000fe40008011606 */
[----:B------:R-:W-:Y:S02]  /*6000*/  USHF.R.U32.HI UR5, URZ, UR57, UR5 ;  /* 0x00000039ff057299 */ /* 0x000fe40008011605 */
[----:B------:R-:W-:Y:S02]  /*6010*/  UIMAD UR4, UR39, UR4, URZ ;  /* 0x00000004270472a4 */ /* 0x000fe4000f8e02ff */
[----:B------:R-:W-:Y:S02]  /*6020*/  USEL UR5, UR37, UR5, !UP1 ;  /* 0x0000000525057287 */ /* 0x000fe4000c800000 */
[----:B------:R-:W-:Y:S01]  /*6030*/  UISETP.GE.AND UP0, UPT, UR8, UR4, UPT ;  /* 0x000000040800728c */ /* 0x000fe2000bf06270 */
[----:B------:R-:W-:Y:S01]  /*6040*/  UMOV UR6, UR11 ;  /* 0x0000000b00067c82 */ /* 0x000fe20008000000 */
[----:B------:R-:W-:Y:S02]  /*6050*/  UIMAD.WIDE.U32 UR10, UR8, UR46, URZ ;  /* 0x0000002e080a72a5 */ /* 0x000fe4000f8e00ff */
[----:B------:R-:W-:Y:S04]  /*6060*/  @UP2 USHF.R.U32.HI UR9, URZ, UR47, UR6 ;  /* 0x0000002fff092299 */ /* 0x000fe80008011606 */
[----:B------:R-:W-:Y:S01]  /*6070*/  UIMAD UR6, UR39, UR9, URZ ;  /* 0x00000009270672a4 */ /* 0x000fe2000f8e02ff */
[----:B------:R-:W-:Y:S03]  /*6080*/  UMOV UR4, UR11 ;  /* 0x0000000b00047c82 */ /* 0x000fe60008000000 */
[----:B------:R-:W-:Y:S02]  /*6090*/  UISETP.GE.OR UP0, UPT, UR5, UR6, UP0 ;  /* 0x000000060500728c */ /* 0x000fe40008706670 */
[----:B------:R-:W-:Y:S02]  /*60a0*/  USHF.R.U32.HI UR4, URZ, UR47, UR4 ;  /* 0x0000002fff047299 */ /* 0x000fe40008011604 */
[----:B------:R-:W-:Y:S02]  /*60b0*/  UIMAD.WIDE.U32 UR6, UR5, UR46, URZ ;  /* 0x0000002e050672a5 */ /* 0x000fe4000f8e00ff */
[----:B------:R-:W-:Y:S02]  /*60c0*/  USEL UR11, UR8, UR4, !UP2 ;  /* 0x00000004080b7287 */ /* 0x000fe4000d000000 */
[----:B------:R-:W-:Y:S02]  /*60d0*/  UIADD3 UR6, UPT, UPT, -UR5, URZ, URZ ;  /* 0x000000ff05067290 */ /* 0x000fe4000fffe1ff */
[----:B------:R-:W-:Y:S02]  /*60e0*/  UIADD3 UR10, UPT, UPT, -UR11, URZ, URZ ;  /* 0x000000ff0b0a7290 */ /* 0x000fe4000fffe1ff */
[----:B------:R-:W-:Y:S02]  /*60f0*/  UIMAD UR6, UR48, UR6, UR37 ;  /* 0x00000006300672a4 */ /* 0x000fe4000f8e0225 */
[----:B------:R-:W-:Y:S01]  /*6100*/  UIMAD UR10, UR39, UR10, UR8 ;  /* 0x0000000a270a72a4 */ /* 0x000fe2000f8e0208 */
[----:B------:R-:W-:Y:S01]  /*6110*/  @!UP0 UMOV UR4, UR7 ;  /* 0x0000000700048c82 */ /* 0x000fe20008000000 */
[----:B------:R-:W-:Y:S02]  /*6120*/  UIADD3 UR7, UPT, UPT, -UR8, URZ, URZ ;  /* 0x000000ff08077290 */ /* 0x000fe4000fffe1ff */
[----:B------:R-:W-:Y:S04]  /*6130*/  @!UP0 USHF.R.U32.HI UR4, URZ, UR47, UR4 ;  /* 0x0000002fff048299 */ /* 0x000fe80008011604 */
[----:B------:R-:W-:Y:S04]  /*6140*/  @!UP0 USEL UR4, UR5, UR4, !UP2 ;  /* 0x0000000405048287 */ /* 0x000fe8000d000000 */
[----:B------:R-:W-:Y:S02]  /*6150*/  @!UP0 UIMAD UR9, UR9, UR10, UR4 ;  /* 0x0000000a090982a4 */ /* 0x000fe4000f8e0204 */
[----:B------:R-:W-:Y:S02]  /*6160*/  @!UP0 UIADD3 UR10, UPT, UPT, UR11, -UR4, URZ ;  /* 0x800000040b0a8290 */ /* 0x000fe4000fffe0ff */
[----:B------:R-:W-:Y:S02]  /*6170*/  UIMAD UR4, UR58, UR7, UR36 ;  /* 0x000000073a0472a4 */ /* 0x000fe4000f8e0224 */
[----:B------:R-:W-:Y:S03]  /*6180*/  @!UP0 UIMAD UR8, UR10, UR39, UR5 ;  /* 0x000000270a0882a4 */ /* 0x000fe6000f8e0205 */
[----:B------:R-:W-:Y:S02]  /*6190*/  @!UP0 UMOV UR5, UR9 ;  /* 0x0000000900058c82 */ /* 0x000fe40008000000 */
[----:B------:R-:W-:Y:S02]  /*61a0*/  UIMAD UR37, UR5, UR48, UR6 ;  /* 0x00000030052572a4 */ /* 0x000fe4000f8e0206 */
[----:B------:R-:W-:Y:S11]  /*61b0*/  UIMAD UR36, UR8, UR58, UR4 ;  /* 0x0000003a082472a4 */ /* 0x000ff6000f8e0204 */
[----:B------:R-:W-:Y:S01]  /*61c0*/  @!UPT UIADD3 URZ, UPT, UPT, URZ, URZ, URZ ;  /* 0x000000fffffff290 */ /* 0x000fe2000fffe0ff */
.L_x_90:
[----:B------:R-:W-:Y:S01]  /*61d0*/  UISETP.NE.AND UP0, UPT, UR38, 0x1, UPT ;  /* 0x000000012600788c */ /* 0x000fe2000bf05270 */
[----:B------:R-:W-:Y:S01]  /*61e0*/  @P0 SHF.R.U32.HI R4, RZ, 0x10, R5 ;  /* 0x00000010ff040819 */ /* 0x000fe20000011605 */
[----:B------:R-:W-:Y:S01]  /*61f0*/  USHF.L.U32 UR41, UR24, 0x7, URZ ;  /* 0x0000000718297899 */ /* 0x000fe200080006ff */
[----:B------:R-:W-:Y:S02]  /*6200*/  BSSY.RECONVERGENT B6, `(.L_x_91) ;  /* 0x0000034000067945 */ /* 0x000fe40003800200 */
[----:B------:R-:W-:Y:S02]  /*6210*/  @P0 R2UR UR63, R4 ;  /* 0x00000000043f02ca */ /* 0x000fe400000e0000 */
[----:B------:R-:W-:Y:S04]  /*6220*/  LOP3.LUT P0, RZ, R60, 0x1b0, RZ, 0xc0, !PT ;  /* 0x000001b03cff7812 */ /* 0x000fe8000780c0ff */
[----:B------:R-:W1:Y:S01]  /*6230*/  @!UP0 LDCU.128 UR12, c[0x0][0xc10] ;  /* 0x00018200ff0c87ac */ /* 0x000e620008000c00 */
[----:B------:R-:W2:Y:S01]  /*6240*/  @!UP0 LDCU UR5, c[0x0][0xc0c] ;  /* 0x00018180ff0587ac */ /* 0x000ea20008000800 */
[----:B------:R-:W3:Y:S01]  /*6250*/  @!UP0 LDCU UR10, c[0x0][0xc20] ;  /* 0x00018400ff0a87ac */ /* 0x000ee20008000800 */
[----:B-1----:R-:W-:Y:S02]  /*6260*/  UIMAD.WIDE.U32 UR8, UR37, UR12, URZ ;  /* 0x0000000c250872a5 */ /* 0x002fe4000f8e00ff */
[----:B------:R-:W-:Y:S02]  /*6270*/  UIMAD.WIDE.U32 UR6, UR36, UR15, URZ ;  /* 0x0000000f240672a5 */ /* 0x000fe4000f8e00ff */
[----:B------:R-:W-:Y:S03]  /*6280*/  @!UP0 UISETP.NE.AND UP1, UPT, UR14, 0x1, UPT ;  /* 0x000000010e00888c */ /* 0x000fe6000bf25270 */
[----:B------:R-:W-:Y:S01]  /*6290*/  @!UP0 UMOV UR4, UR9 ;  /* 0x0000000900048c82 */ /* 0x000fe20008000000 */
[----:B--2---:R-:W-:Y:S02]  /*62a0*/  @!UP0 UISETP.NE.AND UP2, UPT, UR5, 0x1, UPT ;  /* 0x000000010500888c */ /* 0x004fe4000bf45270 */
[----:B------:R-:W-:Y:S01]  /*62b0*/  @!UP0 USHF.R.U32.HI UR4, URZ, UR13, UR4 ;  /* 0x0000000dff048299 */ /* 0x000fe20008011604 */
[----:B------:R-:W-:Y:S02]  /*62c0*/  @!UP0 UMOV UR6, UR7 ;  /* 0x0000000700068c82 */ /* 0x000fe40008000000 */
[----:B---3--:R-:W-:Y:S02]  /*62d0*/  @!UP0 USHF.R.U32.HI UR6, URZ, UR10, UR6 ;  /* 0x0000000aff068299 */ /* 0x008fe40008011606 */
[----:B------:R-:W-:Y:S02]  /*62e0*/  @!UP0 USEL UR7, UR37, UR4, !UP2 ;  /* 0x0000000425078287 */ /* 0x000fe4000d000000 */
[----:B------:R-:W-:Y:S04]  /*62f0*/  @!UP0 USEL UR6, UR36, UR6, !UP1 ;  /* 0x0000000624068287 */ /* 0x000fe8000c800000 */
[----:B------:R-:W-:Y:S02]  /*6300*/  @!UP0 UIADD3 UR4, UPT, UPT, -UR7, UR6, URZ ;  /* 0x0000000607048290 */ /* 0x000fe4000fffe1ff */
[----:B------:R-:W-:Y:S02]  /*6310*/  @!UP0 UIADD3 UR6, UPT, UPT, UR7, -UR6, URZ ;  /* 0x8000000607068290 */ /* 0x000fe4000fffe0ff */
[----:B------:R-:W-:Y:S02]  /*6320*/  @!UP0 UIMAD UR37, UR4, UR5, UR37 ;  /* 0x00000005042582a4 */ /* 0x000fe4000f8e0225 */
[----:B------:R-:W-:Y:S01]  /*6330*/  @!UP0 UIMAD UR36, UR6, UR14, UR36 ;  /* 0x0000000e062482a4 */ /* 0x000fe2000f8e0224 */
[----:B------:R-:W-:Y:S11]  /*6340*/  @!P0 BRA `(.L_x_92) ;  /* 0x00000000007c8947 */ /* 0x000ff60003800000 */
[----:B------:R-:W1:Y:S01]  /*6350*/  LDCU.64 UR8, c[0x4][0x80] ;  /* 0x01001000ff0877ac */ /* 0x000e620008000a00 */
[----:B------:R-:W-:Y:S01]  /*6360*/  MOV R16, 0x0 ;  /* 0x0000000000107802 */ /* 0x000fe20000000f00 */
[----:B------:R-:W-:Y:S02]  /*6370*/  HFMA2 R12, -RZ, RZ, 0, 5.9604644775390625e-08 ;  /* 0x00000001ff0c7431 */ /* 0x000fe400000001ff */
[----:B------:R-:W-:Y:S01]  /*6380*/  IMAD.MOV.U32 R8, RZ, RZ, 0x70 ;  /* 0x00000070ff087424 */ /* 0x000fe200078e00ff */
[----:B------:R2:W3:Y:S01]  /*6390*/  LDC.64 R14, c[0x4][R16] ;  /* 0x01000000100e7b82 */ /* 0x0004e20000000a00 */
[----:B------:R-:W4:Y:S01]  /*63a0*/  LDCU.64 UR6, c[0x4][0x88] ;  /* 0x01001100ff0677ac */ /* 0x000f220008000a00 */
[----:B------:R-:W-:Y:S01]  /*63b0*/  IMAD.MOV.U32 R13, RZ, RZ, RZ ;  /* 0x000000ffff0d7224 */ /* 0x000fe200078e00ff */
[----:B------:R-:W2:Y:S01]  /*63c0*/  LDCU.64 UR4, c[0x4][0x8] ;  /* 0x01000100ff0477ac */ /* 0x000ea20008000a00 */
[----:B-1----:R-:W-:Y:S01]  /*63d0*/  MOV R5, UR9 ;  /* 0x0000000900057c02 */ /* 0x002fe20008000f00 */
[----:B------:R-:W-:Y:S01]  /*63e0*/  IMAD.U32 R4, RZ, RZ, UR8 ;  /* 0x00000008ff047e24 */ /* 0x000fe2000f8e00ff */
[----:B----4-:R-:W-:Y:S01]  /*63f0*/  MOV R7, UR7 ;  /* 0x0000000700077c02 */ /* 0x010fe20008000f00 */
[----:B------:R-:W-:Y:S01]  /*6400*/  IMAD.U32 R6, RZ, RZ, UR6 ;  /* 0x00000006ff067e24 */ /* 0x000fe2000f8e00ff */
[----:B--2---:R-:W-:Y:S01]  /*6410*/  MOV R11, UR5 ;  /* 0x00000005000b7c02 */ /* 0x004fe20008000f00 */
[----:B------:R-:W-:Y:S02]  /*6420*/  IMAD.U32 R10, RZ, RZ, UR4 ;  /* 0x00000004ff0a7e24 */ /* 0x000fe4000f8e00ff */
[----:B------:R-:W-:Y:S07]  /*6430*/  LEPC R20, `(.L_x_93) ;  /* 0x000000001014794e */ /* 0x000fee0000000000 */
[----:B---3-5:R-:W-:Y:S05]  /*6440*/  CALL.ABS.NOINC R14 ;  /* 0x000000000e007343 */ /* 0x028fea0003c00000 */
.L_x_93:
[----:B------:R-:W1:Y:S01]  /*6450*/  LDCU.64 UR8, c[0x4][0x80] ;  /* 0x01001000ff0877ac */ /* 0x000e620008000a00 */
[----:B------:R-:W2:Y:S01]  /*6460*/  LDC.64 R16, c[0x4][R16] ;  /* 0x0100000010107b82 */ /* 0x000ea20000000a00 */
[----:B------:R-:W-:Y:S02]  /*6470*/  HFMA2 R12, -RZ, RZ, 0, 5.9604644775390625e-08 ;  /* 0x00000001ff0c7431 */ /* 0x000fe400000001ff */
[----:B------:R-:W-:Y:S02]  /*6480*/  IMAD.MOV.U32 R8, RZ, RZ, 0x70 ;  /* 0x00000070ff087424 */ /* 0x000fe400078e00ff */
[----:B------:R-:W-:Y:S01]  /*6490*/  IMAD.MOV.U32 R13, RZ, RZ, RZ ;  /* 0x000000ffff0d7224 */ /* 0x000fe200078e00ff */
[----:B------:R-:W3:Y:S01]  /*64a0*/  LDCU.64 UR6, c[0x4][0x88] ;  /* 0x01001100ff0677ac */ /* 0x000ee20008000a00 */
[----:B------:R-:W4:Y:S01]  /*64b0*/  LDCU.64 UR4, c[0x4][0x8] ;  /* 0x01000100ff0477ac */ /* 0x000f220008000a00 */
[----:B-1----:R-:W-:Y:S02]  /*64c0*/  MOV R4, UR8 ;  /* 0x0000000800047c02 */ /* 0x002fe40008000f00 */
[----:B------:R-:W-:Y:S02]  /*64d0*/  MOV R5, UR9 ;  /* 0x0000000900057c02 */ /* 0x000fe40008000f00 */
[----:B---3--:R-:W-:Y:S01]  /*64e0*/  MOV R7, UR7 ;  /* 0x0000000700077c02 */ /* 0x008fe20008000f00 */
[----:B------:R-:W-:Y:S01]  /*64f0*/  IMAD.U32 R6, RZ, RZ, UR6 ;  /* 0x00000006ff067e24 */ /* 0x000fe2000f8e00ff */
[----:B----4-:R-:W-:Y:S01]  /*6500*/  MOV R11, UR5 ;  /* 0x00000005000b7c02 */ /* 0x010fe20008000f00 */
[----:B------:R-:W-:Y:S02]  /*6510*/  IMAD.U32 R10, RZ, RZ, UR4 ;  /* 0x00000004ff0a7e24 */ /* 0x000fe4000f8e00ff */
[----:B------:R-:W-:Y:S07]  /*6520*/  LEPC R20, `(.L_x_92) ;  /* 0x000000001014794e */ /* 0x000fee0000000000 */
[----:B--2---:R-:W-:Y:S05]  /*6530*/  CALL.ABS.NOINC R16 ;  /* 0x0000000010007343 */ /* 0x004fea0003c00000 */
.L_x_92:
[----:B------:R-:W-:Y:S05]  /*6540*/  BSYNC.RECONVERGENT B6 ;  /* 0x0000000000067941 */ /* 0x000fea0003800200 */
.L_x_91:
[----:B------:R-:W-:Y:S02]  /*6550*/  R2UR UR6, R59 ;  /* 0x000000003b0672ca */ /* 0x000fe400000e0000 */
[----:B------:R-:W-:Y:S02]  /*6560*/  R2UR UR5, R54 ;  /* 0x00000000360572ca */ /* 0x000fe400000e0000 */
[----:B------:R-:W-:Y:S02]  /*6570*/  R2UR UR4, R53 ;  /* 0x00000000350472ca */ /* 0x000fe400000e0000 */
[----:B------:R-:W-:Y:S02]  /*6580*/  ISETP.NE.U32.AND P4, PT, R42, RZ, PT ;  /* 0x000000ff2a00720c */ /* 0x000fe40003f85070 */
[----:B------:R-:W-:Y:S02]  /*6590*/  ISETP.NE.U32.AND P2, PT, RZ, UR54, PT ;  /* 0x00000036ff007c0c */ /* 0x000fe4000bf45070 */
[----:B------:R-:W-:Y:S02]  /*65a0*/  ISETP.NE.AND.EX P4, PT, R43, RZ, PT, P4 ;  /* 0x000000ff2b00720c */ /* 0x000fe40003f85340 */
[----:B------:R-:W-:Y:S01]  /*65b0*/  ISETP.NE.AND.EX P2, PT, RZ, UR55, PT, P2 ;  /* 0x00000037ff007c0c */ /* 0x000fe2000bf45320 */
[----:B------:R-:W-:Y:S02]  /*65c0*/  UISETP.NE.AND UP2, UPT, UR6, URZ, UPT ;  /* 0x000000ff0600728c */ /* 0x000fe4000bf45270 */
[----:B------:R-:W-:Y:S04]  /*65d0*/  UISETP.NE.U32.AND UP0, UPT, UR5, URZ, UPT ;  /* 0x000000ff0500728c */ /* 0x000fe8000bf05070 */
[----:B------:R-:W-:Y:S01]  /*65e0*/  UISETP.NE.AND.EX UP1, UPT, UR4, URZ, UPT, UP0 ;  /* 0x000000ff0400728c */ /* 0x000fe2000bf25300 */
[----:B------:R-:W-:Y:S01]  /*65f0*/  PLOP3.LUT P1, PT, PT, PT, UP2, 0x80, 0x8 ;  /* 0x000000000008781c */ /* 0x000fe20003f2f028 */
[----:B------:R-:W-:Y:S03]  /*6600*/  UPLOP3.LUT UP0, UPT, UPT, UPT, UPT, 0x40, 0x4 ;  /* 0x000000000004789c */ /* 0x000fe60003f0e870 */
[----:B------:R-:W-:Y:S06]  /*6610*/  @UP2 UPLOP3.LUT UP0, UPT, UPT, UPT, UP1, 0x80, 0x8 ;  /* 0x000000000008289c */ /* 0x000fec0003f0f010 */
[----:B------:R-:W-:Y:S01]  /*6620*/  PLOP3.LUT P0, PT, PT, PT, UP0, 0x80, 0x8 ;  /* 0x000000000008781c */ /* 0x000fe20003f0f008 */
[----:B------:R-:W-:Y:S01]  /*6630*/  @!UPT UIADD3 URZ, UPT, UPT, URZ, URZ, URZ ;  /* 0x000000fffffff290 */ /* 0x000fe2000fffe0ff */
[----:B------:R-:W-:Y:S11]  /*6640*/  BRA.U !UP1, `(.L_x_94) ;  /* 0x0000000109407547 */ /* 0x000ff6000b800000 */
[----:B------:R-:W-:Y:S01]  /*6650*/  UISETP.NE.U32.AND UP0, UPT, UR54, URZ, UPT ;  /* 0x000000ff3600728c */ /* 0x000fe2000bf05070 */
[----:B------:R-:W-:Y:S01]  /*6660*/  R2UR UR6, R54 ;  /* 0x00000000360672ca */ /* 0x000fe200000e0000 */
[----:B------:R-:W1:Y:S01]  /*6670*/  LDCU.64 UR8, c[0x0][0x358] ;  /* 0x00006b00ff0877ac */ /* 0x000e620008000a00 */
[----:B------:R-:W-:Y:S02]  /*6680*/  HFMA2 R51, -RZ, RZ, 0, 5.9604644775390625e-08 ;  /* 0x00000001ff337431 */ /* 0x000fe400000001ff */
[----:B------:R-:W-:Y:S01]  /*6690*/  IMAD.MOV.U32 R0, RZ, RZ, 0x1 ;  /* 0x00000001ff007424 */ /* 0x000fe200078e00ff */
[----:B------:R-:W-:Y:S06]  /*66a0*/  UISETP.NE.AND.EX UP0, UPT, UR55, URZ, UPT, UP0 ;  /* 0x000000ff3700728c */ /* 0x000fec000bf05300 */
[----:B------:R-:W-:Y:S05]  /*66b0*/  PLOP3.LUT P3, PT, PT, PT, UP0, 0x80, 0x8 ;  /* 0x000000000008781c */ /* 0x000fea0003f6f008 */
[----:B------:R-:W2:Y:S01]  /*66c0*/  @UP0 LDCU.64 UR4, c[0x0][0x988] ;  /* 0x00013100ff0407ac */ /* 0x000ea20008000a00 */
[----:B------:R-:W-:Y:S07]  /*66d0*/  @UP0 UIMAD UR6, UR52, UR6, URZ ;  /* 0x00000006340602a4 */ /* 0x000fee000f8e02ff */
[----:B------:R-:W-:Y:S01]  /*66e0*/  @!P3 PRMT R51, R0, 0x7610, R51 ;  /* 0x000076100033b816 */ /* 0x000fe20000000033 */
[----:B--2---:R-:W-:Y:S06]  /*66f0*/  @UP0 UIMAD.WIDE UR4, UR6, 0x4, UR4 ;  /* 0x00000004060408a5 */ /* 0x004fec000f8e0204 */
[----:B------:R-:W-:Y:S02]  /*6700*/  IMAD.U32 R4, RZ, RZ, UR4 ;  /* 0x00000004ff047e24 */ /* 0x000fe4000f8e00ff */
[----:B------:R-:W-:Y:S03]  /*6710*/  IMAD.U32 R5, RZ, RZ, UR5 ;  /* 0x00000005ff057e24 */ /* 0x000fe6000f8e00ff */
[----:B------:R-:W2:Y:S02]  /*6720*/  @!UP0 LDCU UR4, c[0x0][0x980] ;  /* 0x00013000ff0487ac */ /* 0x000ea40008000800 */
[----:B-1---5:R1:W5:Y:S02]  /*6730*/  @P3 LDG.E R27, desc[UR8][R4.64] ;  /* 0x00000008041b3981 */ /* 0x022364000c1e1900 */
[----:B-12---:R-:W-:Y:S02]  /*6740*/  @!P3 MOV R27, UR4 ;  /* 0x00000004001bbc02 */ /* 0x006fe40008000f00 */
.L_x_94:
[----:B------:R-:W-:Y:S05]  /*6750*/  @!P4 BRA `(.L_x_95) ;  /* 0x000000000024c947 */ /* 0x000fea0003800000 */
[----:B------:R-:W-:Y:S01]  /*6760*/  ISETP.NE.U32.AND P3, PT, R40, RZ, PT ;  /* 0x000000ff2800720c */ /* 0x000fe20003f65070 */
[----:B------:R-:W1:Y:S03]  /*6770*/  LDCU.64 UR4, c[0x0][0x358] ;  /* 0x00006b00ff0477ac */ /* 0x000e660008000a00 */
[----:B------:R-:W-:Y:S11]  /*6780*/  ISETP.NE.AND.EX P3, PT, R41, RZ, PT, P3 ;  /* 0x000000ff2900720c */ /* 0x000ff60003f65330 */
[----:B------:R-:W-:Y:S02]  /*6790*/  @!UPT UIADD3 URZ, UPT, UPT, URZ, URZ, URZ ;  /* 0x000000fffffff290 */ /* 0x000fe4000fffe0ff */
[----:B------:R-:W2:Y:S01]  /*67a0*/  @P3 LDC.64 R4, c[0x0][0x9a8] ;  /* 0x00026a00ff043b82 */ /* 0x000ea20000000a00 */
[----:B------:R-:W-:Y:S04]  /*67b0*/  @P3 IMAD R0, R42, UR52, RZ ;  /* 0x000000342a003c24 */ /* 0x000fe8000f8e02ff */
[----:B--2---:R-:W-:Y:S05]  /*67c0*/  @P3 IMAD.WIDE R4, R0, 0x4, R4 ;  /* 0x0000000400043825 */ /* 0x004fea00078e0204 */
[----:B-1---5:R1:W5:Y:S02]  /*67d0*/  @P3 LDG.E R24, desc[UR4][R4.64] ;  /* 0x0000000404183981 */ /* 0x022364000c1e1900 */
[----:B-1----:R-:W2:Y:S02]  /*67e0*/  @!P3 LDC R24, c[0x0][0x9a0] ;  /* 0x00026800ff18bb82 */ /* 0x002ea40000000800 */
.L_x_95:
[----:B-----5:R-:W-:Y:S01]  /*67f0*/  FSETP.NEU.AND P3, PT, R27, RZ, PT ;  /* 0x000000ff1b00720b */ /* 0x020fe20003f6d000 */
[----:B------:R-:W1:Y:S01]  /*6800*/  LDCU.128 UR12, c[0x0][0xb90] ;  /* 0x00017200ff0c77ac */ /* 0x000e620008000c00 */
[----:B------:R-:W-:Y:S01]  /*6810*/  SEL R3, RZ, 0xffffffff, P2 ;  /* 0xffffffffff037807 */ /* 0x000fe20001000000 */
[----:B------:R-:W-:Y:S01]  /*6820*/  IMAD.SHL.U32 R72, R49, 0x2, RZ ;  /* 0x0000000231487824 */ /* 0x000fe200078e00ff */
[----:B------:R-:W-:Y:S01]  /*6830*/  @P1 LOP3.LUT P2, RZ, R51, 0xff, RZ, 0xc0, !PT ;  /* 0x000000ff33ff1812 */ /* 0x000fe2000784c0ff */
[----:B------:R-:W-:Y:S01]  /*6840*/  BSSY B1, `(.L_x_96) ;  /* 0x000004e000017945 */ /* 0x000fe20003800000 */
[----:B------:R-:W-:Y:S01]  /*6850*/  @P1 SEL R0, RZ, 0xffffffff, P3 ;  /* 0xffffffffff001807 */ /* 0x000fe20001800000 */
[----:B------:R-:W-:Y:S01]  /*6860*/  VIADD R69, R72, UR49 ;  /* 0x0000003148457c36 */ /* 0x000fe20008000000 */
[----:B------:R-:W-:Y:S01]  /*6870*/  LOP3.LUT R48, R48, 0x1, RZ, 0x3c, !PT ;  /* 0x0000000130307812 */ /* 0x000fe200078e3cff */
[----:B------:R-:W3:Y:S01]  /*6880*/  LDCU UR11, c[0x0][0xba0] ;  /* 0x00017400ff0b77ac */ /* 0x000ee20008000800 */
[----:B------:R-:W-:Y:S01]  /*6890*/  @P0 SEL R0, R3, R0, !P2 ;  /* 0x0000000003000207 */ /* 0x000fe20005000000 */
[----:B------:R-:W-:Y:S01]  /*68a0*/  IMAD.MOV.U32 R73, RZ, RZ, 0x1 ;  /* 0x00000001ff497424 */ /* 0x000fe200078e00ff */
[----:B------:R-:W-:Y:S01]  /*68b0*/  LEA R70, R22, UR49, 0x3 ;  /* 0x0000003116467c11 */ /* 0x000fe2000f8e18ff */
[----:B------:R-:W-:Y:S01]  /*68c0*/  USHF.L.U32 UR8, UR51, 0x6, URZ ;  /* 0x0000000633087899 */ /* 0x000fe200080006ff */
[----:B------:R-:W-:Y:S01]  /*68d0*/  @P1 LOP3.LUT R0, R0, 0x1, RZ, 0xc0, !PT ;  /* 0x0000000100001812 */ /* 0x000fe200078ec0ff */
[----:B------:R-:W-:Y:S01]  /*68e0*/  IMAD.IADD R25, R23, 0x1, R2 ;  /* 0x0000000117197824 */ /* 0x000fe200078e0202 */
[----:B------:R-:W-:Y:S01]  /*68f0*/  R2UR UR4, R57 ;  /* 0x00000000390472ca */ /* 0x000fe200000e0000 */
[----:B------:R-:W-:Y:S01]  /*6900*/  IMAD.MOV.U32 R71, RZ, RZ, RZ ;  /* 0x000000ffff477224 */ /* 0x000fe200078e00ff */
[----:B------:R-:W-:Y:S01]  /*6910*/  ISETP.NE.U32.OR P5, PT, R0, 0x1, !P1 ;  /* 0x000000010000780c */ /* 0x000fe20004fa5470 */
[----:B------:R-:W-:Y:S01]  /*6920*/  IMAD.U32 R65, RZ, RZ, UR8 ;  /* 0x00000008ff417e24 */ /* 0x000fe2000f8e00ff */
[----:B------:R-:W-:Y:S02]  /*6930*/  R2UR UR6, R56 ;  /* 0x00000000380672ca */ /* 0x000fe400000e0000 */
[----:B------:R-:W-:Y:S02]  /*6940*/  CS2R R38, SRZ ;  /* 0x0000000000267805 */ /* 0x000fe4000001ff00 */
[----:B------:R-:W-:Y:S02]  /*6950*/  R2UR UR10, R58 ;  /* 0x000000003a0a72ca */ /* 0x000fe400000e0000 */
[----:B------:R-:W-:Y:S02]  /*6960*/  CS2R R36, SRZ ;  /* 0x0000000000247805 */ /* 0x000fe4000001ff00 */
[----:B------:R-:W-:Y:S02]  /*6970*/  R2UR UR9, R55 ;  /* 0x00000000370972ca */ /* 0x000fe400000e0000 */
[----:B------:R-:W-:Y:S02]  /*6980*/  CS2R R30, SRZ ;  /* 0x00000000001e7805 */ /* 0x000fe4000001ff00 */
[----:B------:R-:W-:Y:S02]  /*6990*/  PLOP3.LUT P2, PT, PT, PT, UP1, 0x80, 0x8 ;  /* 0x000000000008781c */ /* 0x000fe40003f4f018 */
[----:B------:R-:W-:Y:S02]  /*69a0*/  CS2R R28, SRZ ;  /* 0x00000000001c7805 */ /* 0x000fe4000001ff00 */
[----:B------:R-:W-:Y:S01]  /*69b0*/  LOP3.LUT P4, R66, R51, 0xff, RZ, 0xc0, !PT ;  /* 0x000000ff33427812 */ /* 0x000fe2000788c0ff */
[----:B------:R-:W-:Y:S01]  /*69c0*/  UIMAD.WIDE.U32 UR4, UR8, UR4, URZ ;  /* 0x00000004080472a5 */ /* 0x000fe2000f8e00ff */
[----:B------:R-:W-:Y:S01]  /*69d0*/  SEL R4, RZ, 0xffffffff, P3 ;  /* 0xffffffffff047807 */ /* 0x000fe20001800000 */
[----:B------:R-:W-:Y:S01]  /*69e0*/  IMAD.IADD R68, R61, 0x1, R69 ;  /* 0x000000013d447824 */ /* 0x000fe200078e0245 */
[----:B------:R-:W-:Y:S01]  /*69f0*/  @P5 SHF.L.U32 R0, R48, 0x1f, RZ ;  /* 0x0000001f30005819 */ /* 0x000fe200000006ff */
[----:B------:R-:W-:Y:S01]  /*6a00*/  USHF.R.U32.HI UR5, URZ, UR6, UR5 ;  /* 0x00000006ff057299 */ /* 0x000fe20008011605 */
[----:B------:R-:W-:Y:S01]  /*6a10*/  P2R R67, PR, RZ, 0x20 ;  /* 0x00000020ff437803 */ /* 0x000fe20000000000 */
[----:B------:R-:W-:Y:S01]  /*6a20*/  UISETP.NE.AND UP0, UPT, UR10, 0x1, UPT ;  /* 0x000000010a00788c */ /* 0x000fe2000bf05270 */
[----:B------:R4:W2:Y:S03]  /*6a30*/  @P5 SYNCS.PHASECHK.TRANS64.TRYWAIT P1, [UR49+0x110], R0 ;  /* 0x00011000ff0055a7 */ /* 0x0008a60008021131 */
[----:B------:R-:W-:Y:S01]  /*6a40*/  USEL UR5, UR8, UR5, !UP0 ;  /* 0x0000000508057287 */ /* 0x000fe2000c000000 */
[----:B------:R-:W-:Y:S01]  /*6a50*/  @P2 SEL R4, R3, R4, !P4 ;  /* 0x0000000403042207 */ /* 0x000fe20006000000 */
[----:B------:R-:W-:Y:S03]  /*6a60*/  UISETP.NE.AND UP0, UPT, UR9, 0x1, UPT ;  /* 0x000000010900788c */ /* 0x000fe6000bf05270 */
[----:B------:R-:W-:Y:S01]  /*6a70*/  LOP3.LUT R4, R4, 0x1, RZ, 0xc0, !PT ;  /* 0x0000000104047812 */ /* 0x000fe200078ec0ff */
[----:B------:R-:W-:Y:S02]  /*6a80*/  IMAD R6, RZ, RZ, -UR5 ;  /* 0x80000005ff067e24 */ /* 0x000fe4000f8e02ff */
[----:B------:R-:W-:Y:S02]  /*6a90*/  IMAD.U32 R64, RZ, RZ, UR5 ;  /* 0x00000005ff407e24 */ /* 0x000fe4000f8e00ff */
[----:B------:R-:W-:Y:S01]  /*6aa0*/  IMAD R65, R6, UR10, R65 ;  /* 0x0000000a06417c24 */ /* 0x000fe2000f8e0241 */
[----:B----4-:R-:W-:Y:S04]  /*6ab0*/  SHF.L.U32 R0, R47, 0x1f, RZ ;  /* 0x0000001f2f007819 */ /* 0x010fe800000006ff */
[----:B------:R4:W4:Y:S01]  /*6ac0*/  SYNCS.PHASECHK.TRANS64.TRYWAIT P0, [R70+URZ+0x170], R0 ;  /* 0x00017000460075a7 */ /* 0x00092200080011ff */
[----:B-1----:R-:W-:Y:S07]  /*6ad0*/  UIMAD.WIDE.U32 UR6, UR5, UR12, URZ ;  /* 0x0000000c050672a5 */ /* 0x002fee000f8e00ff */
[----:B------:R-:W-:Y:S02]  /*6ae0*/  UMOV UR4, UR7 ;  /* 0x0000000700047c82 */ /* 0x000fe40008000000 */
[----:B------:R-:W-:Y:S04]  /*6af0*/  USHF.R.U32.HI UR4, URZ, UR13, UR4 ;  /* 0x0000000dff047299 */ /* 0x000fe80008011604 */
[----:B------:R-:W-:Y:S02]  /*6b00*/  USEL UR4, UR5, UR4, !UP0 ;  /* 0x0000000405047287 */ /* 0x000fe4000c000000 */
[----:B------:R-:W-:Y:S02]  /*6b10*/  UISETP.NE.AND UP0, UPT, UR14, 0x1, UPT ;  /* 0x000000010e00788c */ /* 0x000fe4000bf05270 */
[----:B------:R-:W-:Y:S02]  /*6b20*/  UIMAD.WIDE.U32 UR6, UR4, UR15, URZ ;  /* 0x0000000f040672a5 */ /* 0x000fe4000f8e00ff */
[----:B------:R-:W-:Y:S02]  /*6b30*/  IMAD.U32 R63, RZ, RZ, UR4 ;  /* 0x00000004ff3f7e24 */ /* 0x000fe4000f8e00ff */
[----:B------:R-:W-:Y:S01]  /*6b40*/  PLOP3.LUT P2, PT, PT, PT, UP0, 0x80, 0x8 ;  /* 0x000000000008781c */ /* 0x000fe20003f4f008 */
[----:B------:R-:W-:Y:S02]  /*6b50*/  IMAD R5, RZ, RZ, -UR4 ;  /* 0x80000004ff057e24 */ /* 0x000fe4000f8e02ff */
[----:B------:R-:W-:Y:S01]  /*6b60*/  UMOV UR6, UR7 ;  /* 0x0000000700067c82 */ /* 0x000fe20008000000 */
[----:B------:R-:W-:Y:S01]  /*6b70*/  IMAD.U32 R62, RZ, RZ, UR4 ;  /* 0x00000004ff3e7e24 */ /* 0x000fe2000f8e00ff */
[----:B---3--:R-:W-:Y:S01]  /*6b80*/  USHF.R.U32.HI UR6, URZ, UR11, UR6 ;  /* 0x0000000bff067299 */ /* 0x008fe20008011606 */
[----:B------:R-:W-:Y:S05]  /*6b90*/  IMAD R64, R5, UR9, R64 ;  /* 0x0000000905407c24 */ /* 0x000fea000f8e0240 */
[----:B------:R-:W-:Y:S02]  /*6ba0*/  SEL R63, R63, UR6, !P2 ;  /* 0x000000063f3f7c07 */ /* 0x000fe4000d000000 */
[----:B------:R-:W-:Y:S03]  /*6bb0*/  ISETP.NE.U32.AND P2, PT, R4, 0x1, PT ;  /* 0x000000010400780c */ /* 0x000fe60003f45070 */
[----:B------:R-:W-:Y:S01]  /*6bc0*/  IMAD.MOV R3, RZ, RZ, -R63 ;  /* 0x000000ffff037224 */ /* 0x000fe200078e0a3f */
[----:B------:R-:W-:Y:S03]  /*6bd0*/  P2R R74, PR, RZ, 0x4 ;  /* 0x00000004ff4a7803 */ /* 0x000fe60000000000 */
[----:B------:R-:W-:Y:S01]  /*6be0*/  IMAD R62, R3, UR14, R62 ;  /* 0x0000000e033e7c24 */ /* 0x000fe2000f8e023e */
[----:B--2---:R-:W-:Y:S01]  /*6bf0*/  @P5 SEL R73, RZ, 0x1, !P1 ;  /* 0x00000001ff495807 */ /* 0x004fe20004800000 */
[----:B------:R-:W-:Y:S06]  /*6c00*/  @!P5 BRA `(.L_x_97) ;  /* 0x000000000044d947 */ /* 0x000fec0003800000 */
[----:B------:R-:W-:Y:S01]  /*6c10*/  IMAD.MOV.U32 R38, RZ, RZ, RZ ;  /* 0x000000ffff267224 */ /* 0x000fe200078e00ff */
[----:B------:R-:W-:Y:S01]  /*6c20*/  ISETP.NE.AND P1, PT, R73, RZ, PT ;  /* 0x000000ff4900720c */ /* 0x000fe20003f25270 */
[----:B------:R-:W-:Y:S01]  /*6c30*/  BSSY B0, `(.L_x_98) ;  /* 0x0000008000007945 */ /* 0x000fe20003800000 */
[----:B------:R-:W-:Y:S02]  /*6c40*/  CS2R R30, SRZ ;  /* 0x00000000001e7805 */ /* 0x000fe4000001ff00 */
[----:B------:R-:W-:Y:S02]  /*6c50*/  CS2R R28, SRZ ;  /* 0x00000000001c7805 */ /* 0x000fe4000001ff00 */
[----:B------:R-:W-:Y:S07]  /*6c60*/  CS2R R36, SRZ ;  /* 0x0000000000247805 */ /* 0x000fee000001ff00 */
[----:B------:R-:W-:Y:S05]  /*6c70*/  @P1 BRA `(.L_x_99) ;  /* 0x00000000000c1947 */ /* 0x000fea0003800000 */
[----:B------:R-:W-:Y:S04]  /*6c80*/  SHF.L.U32 R3, R48, 0x1f, RZ ;  /* 0x0000001f30037819 */ /* 0x000fe800000006ff */
[----:B------:R-:W1:Y:S02]  /*6c90*/  SYNCS.PHASECHK.TRANS64.TRYWAIT P1, [UR49+0x110], R3 ;  /* 0x00011003ff0075a7 */ /* 0x000e640008021131 */
[----:B-1----:R-:W-:Y:S05]  /*6ca0*/  @!P1 BRA `(.L_x_100) ;  /* 0x0000003000a89947 */ /* 0x002fea0003800000 */
.L_x_99:
[----:B------:R-:W-:Y:S05]  /*6cb0*/  BSYNC B0 ;  /* 0x0000000000007941 */ /* 0x000fea0003800000 */
.L_x_98:
[----:B------:R-:W-:Y:S01]  /*6cc0*/  ISETP.NE.AND P1, PT, R74, RZ, PT ;  /* 0x000000ff4a00720c */ /* 0x000fe20003f25270 */
[----:B------:R-:W-:Y:S11]  /*6cd0*/  HFMA2 R71, -RZ, RZ, 0, 5.9604644775390625e-08 ;  /* 0x00000001ff477431 */ /* 0x000ff600000001ff */
[----:B------:R-:W-:Y:S01]  /*6ce0*/  @!UPT UIADD3 URZ, UPT, UPT, URZ, URZ, URZ ;  /* 0x000000fffffff290 */ /* 0x000fe2000fffe0ff */
[----:B------:R-:W-:Y:S05]  /*6cf0*/  @P1 WARPSYNC.ALL ;  /* 0x0000000000001948 */ /* 0x000fea0003800000 */
[----:B------:R2:W3:Y:S04]  /*6d00*/  @P1 LDSM.16.M88.4 R28, [R72+UR49+0x200] ;  /* 0x00020031481c183b */ /* 0x0004e80008000200 */
[----:B------:R2:W1:Y:S02]  /*6d10*/  @P1 LDSM.16.M88.4 R36, [R68+0x200] ;  /* 0x000200004424183b */ /* 0x0004640000000200 */
.L_x_97:
[----:B------:R-:W-:Y:S05]  /*6d20*/  BSYNC B1 ;  /* 0x0000000000017941 */ /* 0x000fea0003800000 */
.L_x_96:
[----:B-1----:R-:W-:Y:S04]  /*6d30*/  SHF.R.U32.HI R2, RZ, 0x15, R25 ;  /* 0x00000015ff027819 */ /* 0x002fe80000011619 */
[----:B------:R-:W-:Y:S01]  /*6d40*/  LOP3.LUT P1, RZ, R2, 0x3, R52, 0x48, !PT ;  /* 0x0000000302ff7812 */ /* 0x000fe20007824834 */
[----:B------:R-:W-:Y:S01]  /*6d50*/  @!UPT UIADD3 URZ, UPT, UPT, URZ, URZ, URZ ;  /* 0x000000fffffff290 */ /* 0x000fe2000fffe0ff */
[----:B----4-:R-:W-:Y:S11]  /*6d60*/  @P0 BRA `(.L_x_101) ;  /* 0x0000000000080947 */ /* 0x010ff60003800000 */
[----:B------:R-:W1:Y:S02]  /*6d70*/  SYNCS.PHASECHK.TRANS64.TRYWAIT P0, [R70+URZ+0x170], R0 ;  /* 0x00017000460075a7 */ /* 0x000e6400080011ff */
[----:B-1----:R-:W-:Y:S05]  /*6d80*/  @!P0 BRA `(.L_x_102) ;  /* 0x0000003000888947 */ /* 0x002fea0003800000 */
.L_x_101:
[----:B------:R-:W-:Y:S05]  /*6d90*/  @!P1 BRA `(.L_x_103) ;  /* 0x0000000000409947 */ /* 0x000fea0003800000 */
[----:B------:R-:W4:Y:S01]  /*6da0*/  LDCU.64 UR8, c[0x4][0x70] ;  /* 0x01000e00ff0877ac */ /* 0x000f220008000a00 */
[----:B------:R-:W-:Y:S01]  /*6db0*/  MOV R3, 0x0 ;  /* 0x0000000000037802 */ /* 0x000fe20000000f00 */
[----:B------:R-:W-:Y:S02]  /*6dc0*/  HFMA2 R12, -RZ, RZ, 0, 5.9604644775390625e-08 ;  /* 0x00000001ff0c7431 */ /* 0x000fe400000001ff */
[----:B------:R-:W-:Y:S02]  /*6dd0*/  IMAD.MOV.U32 R8, RZ, RZ, 0x192 ;  /* 0x00000192ff087424 */ /* 0x000fe400078e00ff */
[----:B------:R-:W-:Y:S01]  /*6de0*/  IMAD.MOV.U32 R13, RZ, RZ, RZ ;  /* 0x000000ffff0d7224 */ /* 0x000fe200078e00ff */
[----:B------:R-:W5:Y:S01]  /*6df0*/  LDCU.64 UR6, c[0x4][0x78] ;  /* 0x01000f00ff0677ac */ /* 0x000f620008000a00 */
[----:B------:R-:W1:Y:S01]  /*6e00*/  LDC.64 R2, c[0x4][R3] ;  /* 0x0100000003027b82 */ /* 0x000e620000000a00 */
[----:B------:R-:W2:Y:S01]  /*6e10*/  LDCU.64 UR4, c[0x4][0x10] ;  /* 0x01000200ff0477ac */ /* 0x000ea20008000a00 */
[----:B----4-:R-:W-:Y:S01]  /*6e20*/  MOV R5, UR9 ;  /* 0x0000000900057c02 */ /* 0x010fe20008000f00 */
[----:B------:R-:W-:Y:S01]  /*6e30*/  IMAD.U32 R4, RZ, RZ, UR8 ;  /* 0x00000008ff047e24 */ /* 0x000fe2000f8e00ff */
[----:B-----5:R-:W-:Y:S01]  /*6e40*/  MOV R7, UR7 ;  /* 0x0000000700077c02 */ /* 0x020fe20008000f00 */
[----:B------:R-:W-:Y:S01]  /*6e50*/  IMAD.U32 R6, RZ, RZ, UR6 ;  /* 0x00000006ff067e24 */ /* 0x000fe2000f8e00ff */
[----:B--2---:R-:W-:Y:S01]  /*6e60*/  MOV R11, UR5 ;  /* 0x00000005000b7c02 */ /* 0x004fe20008000f00 */
[----:B------:R-:W-:Y:S02]  /*6e70*/  IMAD.U32 R10, RZ, RZ, UR4 ;  /* 0x00000004ff0a7e24 */ /* 0x000fe4000f8e00ff */
[----:B------:R-:W-:Y:S07]  /*6e80*/  LEPC R20, `(.L_x_103) ;  /* 0x000000001014794e */ /* 0x000fee0000000000 */
[----:B-1-3--:R-:W-:Y:S05]  /*6e90*/  CALL.ABS.NOINC R2 ;  /* 0x0000000002007343 */ /* 0x00afea0003c00000 */
.L_x_103:
[C---:B---3--:R-:W-:Y:S01]  /*6ea0*/  SHF.L.U32 R20, R28.reuse, 0x10, RZ ;  /* 0x000000101c147819 */ /* 0x048fe200000006ff */
[----:B------:R-:W-:Y:S05]  /*6eb0*/  WARPSYNC.ALL ;  /* 0x0000000000007948 */ /* 0x000fea0003800000 */
[----:B------:R-:W-:Y:S01]  /*6ec0*/  R2UR UR4, R25 ;  /* 0x00000000190472ca */ /* 0x000fe200000e0000 */
[----:B------:R-:W-:Y:S01]  /*6ed0*/  BSSY.RECONVERGENT B0, `(.L_x_104) ;  /* 0x0000051000007945 */ /* 0x000fe20003800200 */
[----:B------:R-:W-:Y:S02]  /*6ee0*/  LOP3.LUT R21, R28, 0xffff0000, RZ, 0xc0, !PT ;  /* 0xffff00001c157812 */ /* 0x000fe400078ec0ff */
[C---:B------:R-:W-:Y:S02]  /*6ef0*/  SHF.L.U32 R26, R29.reuse, 0x10, RZ ;  /* 0x000000101d1a7819 */ /* 0x040fe400000006ff */
[----:B------:R-:W-:Y:S07]  /*6f00*/  ISETP.NE.AND P0, PT, R50, RZ, PT ;  /* 0x000000ff3200720c */ /* 0x000fee0003f05270 */
[----:B------:R-:W1:Y:S02]  /*6f10*/  LDTM.16dp256bit.x4 R4, tmem[UR4] ;  /* 0x00000004000479ee */ /* 0x000e640008120000 */
[C---:B-1----:R-:W-:Y:S01]  /*6f20*/  FMUL R0, R24.reuse, R4 ;  /* 0x0000000418007220 */ /* 0x042fe20000400000 */
[C---:B------:R-:W-:Y:S01]  /*6f30*/  FMUL R4, R24.reuse, R8 ;  /* 0x0000000818047220 */ /* 0x040fe20000400000 */
[C---:B------:R-:W-:Y:S01]  /*6f40*/  FMUL R8, R24.reuse, R12 ;  /* 0x0000000c18087220 */ /* 0x040fe20000400000 */
[C---:B------:R-:W-:Y:S01]  /*6f50*/  FMUL R2, R24.reuse, R5 ;  /* 0x0000000518027220 */ /* 0x040fe20000400000 */
[C---:B------:R-:W-:Y:S01]  /*6f60*/  FMUL R12, R24.reuse, R16 ;  /* 0x00000010180c7220 */ /* 0x040fe20000400000 */
[----:B------:R-:W-:Y:S01]  /*6f70*/  LOP3.LUT R16, R29, 0xffff0000, RZ, 0xc0, !PT ;  /* 0xffff00001d107812 */ /* 0x000fe200078ec0ff */
[C---:B------:R-:W-:Y:S01]  /*6f80*/  FMUL R3, R24.reuse, R6 ;  /* 0x0000000618037220 */ /* 0x040fe20000400000 */
[C---:B------:R-:W-:Y:S01]  /*6f90*/  FMUL R7, R24.reuse, R7 ;  /* 0x0000000718077220 */ /* 0x040fe20000400000 */
[C---:B------:R-:W-:Y:S01]  /*6fa0*/  FFMA R0, R27.reuse, R20, R0 ;  /* 0x000000141b007223 */ /* 0x040fe20000000000 */
[C---:B------:R-:W-:Y:S01]  /*6fb0*/  FFMA R2, R27.reuse, R21, R2 ;  /* 0x000000151b027223 */ /* 0x040fe20000000002 */
[C---:B------:R-:W-:Y:S01]  /*6fc0*/  FMUL R5, R24.reuse, R9 ;  /* 0x0000000918057220 */ /* 0x040fe20000400000 */
[C---:B------:R-:W-:Y:S01]  /*6fd0*/  FFMA R3, R27.reuse, R26, R3 ;  /* 0x0000001a1b037223 */ /* 0x040fe20000000003 */
[----:B------:R-:W-:Y:S01]  /*6fe0*/  FMUL R9, R24, R13 ;  /* 0x0000000d18097220 */ /* 0x000fe20000400000 */
[----:B------:R-:W-:Y:S01]  /*6ff0*/  FFMA R7, R27, R16, R7 ;  /* 0x000000101b077223 */ /* 0x000fe20000000007 */
[----:B------:R-:W-:Y:S01]  /*7000*/  LOP3.LUT R16, R30, 0xffff0000, RZ, 0xc0, !PT ;  /* 0xffff00001e107812 */ /* 0x000fe200078ec0ff */
[----:B------:R-:W-:Y:S01]  /*7010*/  FMUL R6, R24, R10 ;  /* 0x0000000a18067220 */ /* 0x000fe20000400000 */
[----:B------:R-:W-:Y:S01]  /*7020*/  F2FP.BF16.F32.PACK_AB R32, R2, R0 ;  /* 0x000000000220723e */ /* 0x000fe200000010ff */
[----:B------:R-:W-:Y:S01]  /*7030*/  FMUL R13, R24, R17 ;  /* 0x00000011180d7220 */ /* 0x000fe20000400000 */
[----:B------:R-:W-:Y:S01]  /*7040*/  SHF.L.U32 R17, R30, 0x10, RZ ;  /* 0x000000101e117819 */ /* 0x000fe200000006ff */
[C---:B------:R-:W-:Y:S01]  /*7050*/  FMUL R10, R24.reuse, R14 ;  /* 0x0000000e180a7220 */ /* 0x040fe20000400000 */
[C---:B------:R-:W-:Y:S01]  /*7060*/  LOP3.LUT R0, R31.reuse, 0xffff0000, RZ, 0xc0, !PT ;  /* 0xffff00001f007812 */ /* 0x040fe200078ec0ff */
[----:B------:R-:W-:Y:S01]  /*7070*/  FMUL R14, R24, R18 ;  /* 0x00000012180e7220 */ /* 0x000fe20000400000 */
[----:B------:R-:W-:Y:S01]  /*7080*/  SHF.L.U32 R18, R31, 0x10, RZ ;  /* 0x000000101f127819 */ /* 0x000fe200000006ff */
[----:B------:R-:W-:Y:S01]  /*7090*/  FFMA R4, R27, R17, R4 ;  /* 0x000000111b047223 */ /* 0x000fe20000000004 */
[----:B------:R-:W-:Y:S01]  /*70a0*/  F2FP.BF16.F32.PACK_AB R33, R7, R3 ;  /* 0x000000030721723e */ /* 0x000fe200000010ff */
[C---:B------:R-:W-:Y:S01]  /*70b0*/  FFMA R5, R27.reuse, R16, R5 ;  /* 0x000000101b057223 */ /* 0x040fe20000000005 */
[----:B------:R-:W-:Y:S01]  /*70c0*/  SHF.L.U32 R2, R36, 0x10, RZ ;  /* 0x0000001024027819 */ /* 0x000fe200000006ff */
[----:B------:R-:W-:Y:S01]  /*70d0*/  FMUL R11, R24, R11 ;  /* 0x0000000b180b7220 */ /* 0x000fe20000400000 */
[----:B------:R-:W-:Y:S01]  /*70e0*/  LOP3.LUT R3, R36, 0xffff0000, RZ, 0xc0, !PT ;  /* 0xffff000024037812 */ /* 0x000fe200078ec0ff */
[----:B------:R-:W-:Y:S01]  /*70f0*/  FFMA R6, R27, R18, R6 ;  /* 0x000000121b067223 */ /* 0x000fe20000000006 */
[----:B------:R-:W-:Y:S01]  /*7100*/  SHF.L.U32 R7, R37, 0x10, RZ ;  /* 0x0000001025077819 */ /* 0x000fe200000006ff */
[----:B------:R-:W-:Y:S01]  /*7110*/  FFMA R11, R27, R0, R11 ;  /* 0x000000001b0b7223 */ /* 0x000fe2000000000b */
[----:B------:R-:W-:Y:S01]  /*7120*/  LOP3.LUT R0, R37, 0xffff0000, RZ, 0xc0, !PT ;  /* 0xffff000025007812 */ /* 0x000fe200078ec0ff */
[C---:B------:R-:W-:Y:S01]  /*7130*/  FFMA R8, R27.reuse, R2, R8 ;  /* 0x000000021b087223 */ /* 0x040fe20000000008 */
[C---:B------:R-:W-:Y:S01]  /*7140*/  FFMA R9, R27.reuse, R3, R9 ;  /* 0x000000031b097223 */ /* 0x040fe20000000009 */
[----:B------:R-:W-:Y:S01]  /*7150*/  FMUL R15, R24, R15 ;  /* 0x0000000f180f7220 */ /* 0x000fe20000400000 */
[C---:B------:R-:W-:Y:S01]  /*7160*/  SHF.L.U32 R2, R38.reuse, 0x10, RZ ;  /* 0x0000001026027819 */ /* 0x040fe200000006ff */
[----:B------:R-:W-:Y:S01]  /*7170*/  FFMA R10, R27, R7, R10 ;  /* 0x000000071b0a7223 */ /* 0x000fe2000000000a */
[----:B------:R-:W-:Y:S01]  /*7180*/  F2FP.BF16.F32.PACK_AB R34, R5, R4 ;  /* 0x000000040522723e */ /* 0x000fe200000010ff */
[----:B------:R-:W-:Y:S01]  /*7190*/  FFMA R15, R27, R0, R15 ;  /* 0x000000001b0f7223 */ /* 0x000fe2000000000f */
[----:B------:R-:W-:Y:S01]  /*71a0*/  LOP3.LUT R3, R38, 0xffff0000, RZ, 0xc0, !PT ;  /* 0xffff000026037812 */ /* 0x000fe200078ec0ff */
[----:B------:R-:W-:Y:S01]  /*71b0*/  FMUL R19, R24, R19 ;  /* 0x0000001318137220 */ /* 0x000fe20000400000 */
[----:B------:R-:W-:Y:S01]  /*71c0*/  SHF.L.U32 R4, R39, 0x10, RZ ;  /* 0x0000001027047819 */ /* 0x000fe200000006ff */
[----:B------:R-:W-:Y:S01]  /*71d0*/  FFMA R12, R27, R2, R12 ;  /* 0x000000021b0c7223 */ /* 0x000fe2000000000c */
[----:B------:R-:W-:Y:S01]  /*71e0*/  LOP3.LUT R5, R39, 0xffff0000, RZ, 0xc0, !PT ;  /* 0xffff000027057812 */ /* 0x000fe200078ec0ff */
[----:B------:R-:W-:Y:S01]  /*71f0*/  FFMA R13, R27, R3, R13 ;  /* 0x000000031b0d7223 */ /* 0x000fe2000000000d */
[----:B------:R-:W-:Y:S01]  /*7200*/  F2FP.BF16.F32.PACK_AB R35, R11, R6 ;  /* 0x000000060b23723e */ /* 0x000fe200000010ff */
[----:B------:R-:W-:Y:S01]  /*7210*/  FFMA R14, R27, R4, R14 ;  /* 0x000000041b0e7223 */ /* 0x000fe2000000000e */
[----:B------:R-:W-:Y:S01]  /*7220*/  F2FP.BF16.F32.PACK_AB R8, R9, R8 ;  /* 0x000000080908723e */ /* 0x000fe200000010ff */
[----:B------:R-:W-:Y:S01]  /*7230*/  FFMA R19, R27, R5, R19 ;  /* 0x000000051b137223 */ /* 0x000fe20000000013 */
[----:B------:R-:W-:Y:S01]  /*7240*/  F2FP.BF16.F32.PACK_AB R9, R15, R10 ;  /* 0x0000000a0f09723e */ /* 0x000fe200000010ff */
[----:B------:R1:W-:Y:S01]  /*7250*/  STSM.16.M88.4 [R69+0x200], R32 ;  /* 0x0002002045007844 */ /* 0x0003e20000000200 */
[----:B------:R-:W-:Y:S02]  /*7260*/  F2FP.BF16.F32.PACK_AB R10, R13, R12 ;  /* 0x0000000c0d0a723e */ /* 0x000fe400000010ff */
[----:B------:R-:W-:Y:S05]  /*7270*/  F2FP.BF16.F32.PACK_AB R11, R19, R14 ;  /* 0x0000000e130b723e */ /* 0x000fea00000010ff */
[----:B------:R1:W-:Y:S01]  /*7280*/  STSM.16.M88.4 [R68+0x200], R8 ;  /* 0x0002000844007844 */ /* 0x0003e20000000200 */
[----:B------:R-:W-:Y:S01]  /*7290*/  @!PT LDS RZ, [RZ] ;  /* 0x00000000fffff984 */ /* 0x000fe20000000800 */
[----:B------:R-:W-:Y:S01]  /*72a0*/  @!PT LDS RZ, [RZ] ;  /* 0x00000000fffff984 */ /* 0x000fe20000000800 */
[----:B------:R-:W-:Y:S01]  /*72b0*/  @!PT LDS RZ, [RZ] ;  /* 0x00000000fffff984 */ /* 0x000fe20000000800 */
[----:B------:R-:W-:Y:S01]  /*72c0*/  @!PT LDS RZ, [RZ] ;  /* 0x00000000fffff984 */ /* 0x000fe20000000800 */
[----:B------:R3:W-:Y:S07]  /*72d0*/  MEMBAR.ALL.CTA ;  /* 0x0000000000007992 */ /* 0x0007ee0000008000 */
[----:B---3--:R-:W3:Y:S02]  /*72e0*/  FENCE.VIEW.ASYNC.S ;  /* 0x00000000000073c6 */ /* 0x008ee40000000000 */
[----:B---3--:R-:W-:Y:S06]  /*72f0*/  BAR.SYNC.DEFER_BLOCKING 0x1, 0x80 ;  /* 0x0042000000007b1d */ /* 0x008fec0000010000 */
[----:B------:R-:W-:Y:S05]  /*7300*/  @P0 BRA `(.L_x_105) ;  /* 0x0000000000340947 */ /* 0x000fea0003800000 */
[----:B------:R-:W3:Y:S01]  /*7310*/  LDCU.64 UR6, c[0x0][0x348] ;  /* 0x00006900ff0677ac */ /* 0x000ee20008000a00 */
[----:B------:R-:W-:Y:S02]  /*7320*/  R2UR UR42, R65 ;  /* 0x00000000412a72ca */ /* 0x000fe400000e0000 */
[----:B------:R-:W-:Y:S01]  /*7330*/  R2UR UR43, R64 ;  /* 0x00000000402b72ca */ /* 0x000fe200000e0000 */
[----:B------:R-:W-:Y:S01]  /*7340*/  UIADD3 UR4, UPT, UPT, UR49, 0x200, URZ ;  /* 0x0000020031047890 */ /* 0x000fe2000fffe0ff */
[----:B------:R-:W-:Y:S02]  /*7350*/  R2UR UR44, R62 ;  /* 0x000000003e2c72ca */ /* 0x000fe400000e0000 */
[----:B------:R-:W-:Y:S03]  /*7360*/  R2UR UR45, R63 ;  /* 0x000000003f2d72ca */ /* 0x000fe600000e0000 */
[----:B------:R-:W-:Y:S05]  /*7370*/  IMAD.U32 R60, RZ, RZ, UR4 ;  /* 0x00000004ff3c7e24 */ /* 0x000fea000f8e00ff */
[----:B------:R-:W-:Y:S01]  /*7380*/  R2UR UR40, R60 ;  /* 0x000000003c2872ca */ /* 0x000fe200000e0000 */
[----:B---3--:R-:W-:Y:S04]  /*7390*/  UIADD3 UR4, UP0, UPT, UR6, 0x780, URZ ;  /* 0x0000078006047890 */ /* 0x008fe8000ff1e0ff */
[----:B------:R-:W-:Y:S09]  /*73a0*/  UIADD3.X UR5, UPT, UPT, URZ, UR7, URZ, UP0, !UPT ;  /* 0x00000007ff057290 */ /* 0x000ff200087fe4ff */
[----:B------:R3:W-:Y:S01]  /*73b0*/  UTMASTG.5D.IM2COL [UR40], [UR4] ;  /* 0x00000028040073b5 */ /* 0x0007e20008060000 */
[----:B------:R0:W-:Y:S01]  /*73c0*/  UTMACMDFLUSH ;  /* 0x00000000000079b7 */ /* 0x0001e20000000000 */
[----:B---3--:R-:W-:Y:S04]  /*73d0*/  DEPBAR.LE SB0, 0x1 ;  /* 0x000080400000791a */ /* 0x008fe80000000000 */
.L_x_105:
[----:B------:R-:W-:Y:S05]  /*73e0*/  BSYNC.RECONVERGENT B0 ;  /* 0x0000000000007941 */ /* 0x000fea0003800200 */
.L_x_104:
[----:B------:R-:W-:Y:S01]  /*73f0*/  BAR.SYNC.DEFER_BLOCKING 0x1, 0x80 ;  /* 0x0042000000007b1d */ /* 0x000fe20000010000 */
[----:B------:R-:W-:Y:S01]  /*7400*/  ISETP.NE.AND P1, PT, R67, RZ, PT ;  /* 0x000000ff4300720c */ /* 0x000fe20003f25270 */
[----:B------:R-:W-:Y:S01]  /*7410*/  UISETP.NE.AND UP0, UPT, UR53, URZ, UPT ;  /* 0x000000ff3500728c */ /* 0x000fe2000bf05270 */
[----:B------:R-:W-:Y:S11]  /*7420*/  LEA R4, R71, UR49, 0x3 ;  /* 0x0000003147047c11 */ /* 0x000ff6000f8e18ff */
[----:B------:R-:W-:Y:S01]  /*7430*/  @P1 SHF.L.U32 R3, R48, 0x1f, RZ ;  /* 0x0000001f30031819 */ /* 0x000fe200000006ff */
[----:B------:R-:W-:Y:S06]  /*7440*/  BRA.U !UP0, `(.L_x_106) ;  /* 0x0000000108247547 */ /* 0x000fec000b800000 */
[----:B------:R-:W3:Y:S01]  /*7450*/  S2R R0, SR_CgaCtaId ;  /* 0x0000000000007919 */ /* 0x000ee20000008800 */
[----:B------:R-:W-:Y:S01]  /*7460*/  IMAD.U32 R2, RZ, RZ, UR50 ;  /* 0x00000032ff027e24 */ /* 0x000fe2000f8e00ff */
[----:B------:R-:W-:Y:S04]  /*7470*/  UIADD3 UR4, UPT, UPT, UR50, 0x1, URZ ;  /* 0x0000000132047890 */ /* 0x000fe8000fffe0ff */
[----:B------:R-:W-:Y:S01]  /*7480*/  @P1 LEA R2, R2, UR49, 0x3 ;  /* 0x0000003102021c11 */ /* 0x000fe2000f8e18ff */
[----:B------:R-:W-:Y:S04]  /*7490*/  UISETP.NE.AND UP0, UPT, UR4, 0x4, UPT ;  /* 0x000000040400788c */ /* 0x000fe8000bf05270 */
[----:B------:R-:W-:Y:S01]  /*74a0*/  @P1 VIADD R2, R2, 0x130 ;  /* 0x0000013002021836 */ /* 0x000fe20000000000 */
[----:B------:R-:W-:Y:S04]  /*74b0*/  USEL UR50, UR4, URZ, UP0 ;  /* 0x000000ff04327287 */ /* 0x000fe80008000000 */
[----:B---3--:R-:W-:Y:S04]  /*74c0*/  @P1 PRMT R0, R0, 0x654, R2 ;  /* 0x0000065400001816 */ /* 0x008fe80000000002 */
[----:B------:R3:W-:Y:S04]  /*74d0*/  @P1 SYNCS.ARRIVE.TRANS64.RED.A1T0 RZ, [R0+URZ], RZ ;  /* 0x000000ff00ff19a7 */ /* 0x0007e800081004ff */
.L_x_106:
[----:B------:R-:W4:Y:S01]  /*74e0*/  @P1 SYNCS.PHASECHK.TRANS64.TRYWAIT P0, [R4+URZ+0x110], R3 ;  /* 0x00011003040015a7 */ /* 0x000f2200080011ff */
[----:B------:R-:W-:Y:S01]  /*74f0*/  BSSY B1, `(.L_x_107) ;  /* 0x0000013000017945 */ /* 0x000fe20003800000 */
[----:B----4-:R-:W-:Y:S03]  /*7500*/  @P1 SEL R73, RZ, 0x1, !P0 ;  /* 0x00000001ff491807 */ /* 0x010fe60004000000 */
[----:B------:R-:W-:Y:S05]  /*7510*/  @!P1 BRA `(.L_x_108) ;  /* 0x0000000000409947 */ /* 0x000fea0003800000 */
[----:B------:R-:W-:Y:S01]  /*7520*/  ISETP.NE.AND P1, PT, R74, RZ, PT ;  /* 0x000000ff4a00720c */ /* 0x000fe20003f25270 */
[----:B------:R-:W-:Y:S01]  /*7530*/  BSSY B0, `(.L_x_109) ;  /* 0x0000009000007945 */ /* 0x000fe20003800000 */
[----:B------:R-:W-:Y:S11]  /*7540*/  ISETP.NE.AND P0, PT, R73, RZ, PT ;  /* 0x000000ff4900720c */ /* 0x000ff60003f05270 */
[----:B------:R-:W-:Y:S05]  /*7550*/  @P1 IMAD R3, R71, 0x1000, R72 ;  /* 0x0000100047031824 */ /* 0x000fea00078e0248 */
[----:B------:R-:W-:Y:S05]  /*7560*/  @P1 IADD3 R2, PT, PT, R3, UR49, RZ ;  /* 0x0000003103021c10 */ /* 0x000fea000fffe0ff */
[----:B------:R-:W-:Y:S01]  /*7570*/  @P1 IMAD.IADD R2, R61, 0x1, R2 ;  /* 0x000000013d021824 */ /* 0x000fe200078e0202 */
[----:B------:R-:W-:Y:S06]  /*7580*/  @P0 BRA `(.L_x_110) ;  /* 0x00000000000c0947 */ /* 0x000fec0003800000 */
[----:B---3--:R-:W-:Y:S04]  /*7590*/  SHF.L.U32 R0, R48, 0x1f, RZ ;  /* 0x0000001f30007819 */ /* 0x008fe800000006ff */
[----:B------:R-:W3:Y:S02]  /*75a0*/  SYNCS.PHASECHK.TRANS64.TRYWAIT P0, [R4+URZ+0x110], R0 ;  /* 0x00011000040075a7 */ /* 0x000ee400080011ff */
[----:B---3--:R-:W-:Y:S05]  /*75b0*/  @!P0 BRA `(.L_x_111) ;  /* 0x0000002800908947 */ /* 0x008fea0003800000 */
.L_x_110:
[----:B------:R-:W-:Y:S05]  /*75c0*/  BSYNC B0 ;  /* 0x0000000000007941 */ /* 0x000fea0003800000 */
.L_x_109:
[----:B------:R-:W-:Y:S02]  /*75d0*/  ISETP.NE.AND P0, PT, R74, RZ, PT ;  /* 0x000000ff4a00720c */ /* 0x000fe40003f05270 */
[----:B------:R-:W-:Y:S11]  /*75e0*/  IADD3 R71, PT, PT, R71, 0x1, RZ ;  /* 0x0000000147477810 */ /* 0x000ff60007ffe0ff */
[----:B------:R-:W-:Y:S05]  /*75f0*/  @P0 WARPSYNC.ALL ;  /* 0x0000000000000948 */ /* 0x000fea0003800000 */
[----:B------:R4:W1:Y:S04]  /*7600*/  @P0 LDSM.16.M88.4 R28, [R3+UR49+0x200] ;  /* 0x00020031031c083b */ /* 0x0008680008000200 */
[----:B------:R4:W1:Y:S02]  /*7610*/  @P0 LDSM.16.M88.4 R36, [R2+0x200] ;  /* 0x000200000224083b */ /* 0x0008640000000200 */
.L_x_108:
[----:B------:R-:W-:Y:S05]  /*7620*/  BSYNC B1 ;  /* 0x0000000000017941 */ /* 0x000fea0003800000 */
.L_x_107:
[----:B---3--:R-:W-:Y:S05]  /*7630*/  VIADD R0, R25, 0x20 ;  /* 0x0000002019007836 */ /* 0x008fea0000000000 */
[----:B------:R-:W-:Y:S04]  /*7640*/  SHF.R.U32.HI R0, RZ, 0x15, R0 ;  /* 0x00000015ff007819 */ /* 0x000fe80000011600 */
[----:B------:R-:W-:Y:S11]  /*7650*/  LOP3.LUT P0, RZ, R0, 0x3, R52, 0x48, !PT ;  /* 0x0000000300ff7812 */ /* 0x000ff60007804834 */
[----:B------:R-:W-:Y:S02]  /*7660*/  @!UPT UIADD3 URZ, UPT, UPT, URZ, URZ, URZ ;  /* 0x000000fffffff290 */ /* 0x000fe4000fffe0ff */
[----:B------:R-:W-:Y:S05]  /*7670*/  @!P0 BRA `(.L_x_112) ;  /* 0x0000000000408947 */ /* 0x000fea0003800000 */
[----:B------:R-:W3:Y:S01]  /*7680*/  LDCU.64 UR8, c[0x4][0x70] ;  /* 0x01000e00ff0877ac */ /* 0x000ee20008000a00 */
[----:B----4-:R-:W-:Y:S01]  /*7690*/  MOV R3, 0x0 ;  /* 0x0000000000037802 */ /* 0x010fe20000000f00 */
[----:B------:R-:W-:Y:S02]  /*76a0*/  HFMA2 R12, -RZ, RZ, 0, 5.9604644775390625e-08 ;  /* 0x00000001ff0c7431 */ /* 0x000fe400000001ff */
[----:B-1----:R-:W-:Y:S02]  /*76b0*/  IMAD.MOV.U32 R8, RZ, RZ, 0x192 ;  /* 0x00000192ff087424 */ /* 0x002fe400078e00ff */
[----:B------:R-:W-:Y:S01]  /*76c0*/  IMAD.MOV.U32 R13, RZ, RZ, RZ ;  /* 0x000000ffff0d7224 */ /* 0x000fe200078e00ff */
[----:B------:R-:W1:Y:S01]  /*76d0*/  LDCU.64 UR6, c[0x4][0x78] ;  /* 0x01000f00ff0677ac */ /* 0x000e620008000a00 */
[----:B------:R-:W4:Y:S01]  /*76e0*/  LDC.64 R2, c[0x4][R3] ;  /* 0x0100000003027b82 */ /* 0x000f220000000a00 */
[----:B------:R-:W5:Y:S01]  /*76f0*/  LDCU.64 UR4, c[0x4][0x10] ;  /* 0x01000200ff0477ac */ /* 0x000f620008000a00 */
[----:B---3--:R-:W-:Y:S01]  /*7700*/  MOV R5, UR9 ;  /* 0x0000000900057c02 */ /* 0x008fe20008000f00 */
[----:B------:R-:W-:Y:S01]  /*7710*/  IMAD.U32 R4, RZ, RZ, UR8 ;  /* 0x00000008ff047e24 */ /* 0x000fe2000f8e00ff */
[----:B-1----:R-:W-:Y:S01]  /*7720*/  MOV R7, UR7 ;  /* 0x0000000700077c02 */ /* 0x002fe20008000f00 */
[----:B------:R-:W-:Y:S01]  /*7730*/  IMAD.U32 R6, RZ, RZ, UR6 ;  /* 0x00000006ff067e24 */ /* 0x000fe2000f8e00ff */
[----:B-----5:R-:W-:Y:S01]  /*7740*/  MOV R11, UR5 ;  /* 0x00000005000b7c02 */ /* 0x020fe20008000f00 */
[----:B------:R-:W-:Y:S02]  /*7750*/  IMAD.U32 R10, RZ, RZ, UR4 ;  /* 0x00000004ff0a7e24 */ /* 0x000fe4000f8e00ff */
[----:B------:R-:W-:Y:S07]  /*7760*/  LEPC R20, `(.L_x_112) ;  /* 0x000000001014794e */ /* 0x000fee0000000000 */
[----:B--2-4-:R-:W-:Y:S05]  /*7770*/  CALL.ABS.NOINC R2 ;  /* 0x0000000002007343 */ /* 0x014fea0003c00000 */
.L_x_112:
[----:B-1--4-:R-:W-:Y:S01]  /*7780*/  SHF.L.U32 R3, R28, 0x10, RZ ;  /* 0x000000101c037819 */ /* 0x012fe200000006ff */
[----:B------:R-:W-:Y:S05]  /*7790*/  WARPSYNC.ALL ;  /* 0x0000000000007948 */ /* 0x000fea0003800000 */
[----:B------:R-:W-:Y:S01]  /*77a0*/  R2UR UR4, R25 ;  /* 0x00000000190472ca */ /* 0x000fe200000e0000 */
[----:B------:R-:W1:Y:S01]  /*77b0*/  S2R R75, SR_CgaCtaId ;  /* 0x00000000004b7919 */ /* 0x000e620000008800 */
[C---:B------:R-:W-:Y:S01]  /*77c0*/  SHF.L.U32 R20, R29.reuse, 0x10, RZ ;  /* 0x000000101d147819 */ /* 0x040fe200000006ff */
[----:B------:R-:W-:Y:S01]  /*77d0*/  BSSY.RECONVERGENT B0, `(.L_x_113) ;  /* 0x0000056000007945 */ /* 0x000fe20003800200 */
[----:B------:R-:W-:Y:S02]  /*77e0*/  LOP3.LUT R21, R29, 0xffff0000, RZ, 0xc0, !PT ;  /* 0xffff00001d157812 */ /* 0x000fe400078ec0ff */
[----:B------:R-:W-:Y:S02]  /*77f0*/  ISETP.NE.AND P6, PT, R67, RZ, PT ;  /* 0x000000ff4300720c */ /* 0x000fe40003fc5270 */
[----:B------:R-:W-:Y:S05]  /*7800*/  ISETP.NE.AND P0, PT, R50, RZ, PT ;  /* 0x000000ff3200720c */ /* 0x000fea0003f05270 */
[----:B------:R-:W3:Y:S02]  /*7810*/  LDTM.16dp256bit.x4 R4, tmem[UR4+0x20] ;  /* 0x00002004000479ee */ /* 0x000ee40008120000 */
[----:B---3--:R-:W-:Y:S01]  /*7820*/  FMUL R0, R24, R4 ;  /* 0x0000000418007220 */ /* 0x008fe20000400000 */
[----:B------:R-:W-:Y:S01]  /*7830*/  LOP3.LUT R4, R28, 0xffff0000, RZ, 0xc0, !PT ;  /* 0xffff00001c047812 */ /* 0x000fe200078ec0ff */
[C---:B------:R-:W-:Y:S01]  /*7840*/  FMUL R2, R24.reuse, R5 ;  /* 0x0000000518027220 */ /* 0x040fe20000400000 */
[C---:B------:R-:W-:Y:S01]  /*7850*/  FMUL R7, R24.reuse, R7 ;  /* 0x0000000718077220 */ /* 0x040fe20000400000 */
[C---:B------:R-:W-:Y:S01]  /*7860*/  FFMA R0, R27.reuse, R3, R0 ;  /* 0x000000031b007223 */ /* 0x040fe20000000000 */
[C---:B------:R-:W-:Y:S01]  /*7870*/  FMUL R3, R24.reuse, R6 ;  /* 0x0000000618037220 */ /* 0x040fe20000400000 */
[C---:B------:R-:W-:Y:S01]  /*7880*/  FFMA R2, R27.reuse, R4, R2 ;  /* 0x000000041b027223 */ /* 0x040fe20000000002 */
[C---:B------:R-:W-:Y:S01]  /*7890*/  FMUL R4, R24.reuse, R8 ;  /* 0x0000000818047220 */ /* 0x040fe20000400000 */
[----:B------:R-:W-:Y:S01]  /*78a0*/  FMUL R8, R24, R12 ;  /* 0x0000000c18087220 */ /* 0x000fe20000400000 */
[C---:B------:R-:W-:Y:S01]  /*78b0*/  FFMA R3, R27.reuse, R20, R3 ;  /* 0x000000141b037223 */ /* 0x040fe20000000003 */
[----:B------:R-:W-:Y:S01]  /*78c0*/  FFMA R7, R27, R21, R7 ;  /* 0x000000151b077223 */ /* 0x000fe20000000007 */
[----:B------:R-:W-:Y:S01]  /*78d0*/  F2FP.BF16.F32.PACK_AB R32, R2, R0 ;  /* 0x000000000220723e */ /* 0x000fe200000010ff */
[----:B------:R-:W-:Y:S01]  /*78e0*/  FMUL R12, R24, R16 ;  /* 0x00000010180c7220 */ /* 0x000fe20000400000 */
[----:B------:R-:W-:Y:S01]  /*78f0*/  SHF.L.U32 R16, R30, 0x10, RZ ;  /* 0x000000101e107819 */ /* 0x000fe200000006ff */
[----:B------:R-:W-:Y:S01]  /*7900*/  FMUL R5, R24, R9 ;  /* 0x0000000918057220 */ /* 0x000fe20000400000 */
[----:B------:R-:W-:Y:S01]  /*7910*/  LOP3.LUT R0, R30, 0xffff0000, RZ, 0xc0, !PT ;  /* 0xffff00001e007812 */ /* 0x000fe200078ec0ff */
[C---:B------:R-:W-:Y:S01]  /*7920*/  FMUL R6, R24.reuse, R10 ;  /* 0x0000000a18067220 */ /* 0x040fe20000400000 */
[----:B------:R-:W-:Y:S01]  /*7930*/  SHF.L.U32 R2, R31, 0x10, RZ ;  /* 0x000000101f027819 */ /* 0x000fe200000006ff */
[----:B------:R-:W-:Y:S01]  /*7940*/  FFMA R4, R27, R16, R4 ;  /* 0x000000101b047223 */ /* 0x000fe20000000004 */
[----:B------:R-:W-:Y:S01]  /*7950*/  F2FP.BF16.F32.PACK_AB R33, R7, R3 ;  /* 0x000000030721723e */ /* 0x000fe200000010ff */
[----:B------:R-:W-:Y:S01]  /*7960*/  FFMA R5, R27, R0, R5 ;  /* 0x000000001b057223 */ /* 0x000fe20000000005 */
[----:B------:R-:W-:Y:S01]  /*7970*/  LOP3.LUT R3, R31, 0xffff0000, RZ, 0xc0, !PT ;  /* 0xffff00001f037812 */ /* 0x000fe200078ec0ff */
[----:B------:R-:W-:Y:S01]  /*7980*/  FMUL R11, R24, R11 ;  /* 0x0000000b180b7220 */ /* 0x000fe20000400000 */
[C---:B------:R-:W-:Y:S01]  /*7990*/  SHF.L.U32 R0, R36.reuse, 0x10, RZ ;  /* 0x0000001024007819 */ /* 0x040fe200000006ff */
[C---:B------:R-:W-:Y:S01]  /*79a0*/  FFMA R6, R27.reuse, R2, R6 ;  /* 0x000000021b067223 */ /* 0x040fe20000000006 */
[----:B------:R-:W-:Y:S01]  /*79b0*/  LOP3.LUT R2, R36, 0xffff0000, RZ, 0xc0, !PT ;  /* 0xffff000024027812 */ /* 0x000fe200078ec0ff */
[----:B------:R-:W-:Y:S01]  /*79c0*/  FFMA R11, R27, R3, R11 ;  /* 0x000000031b0b7223 */ /* 0x000fe2000000000b */
[----:B------:R-:W-:Y:S01]  /*79d0*/  SHF.L.U32 R3, R37, 0x10, RZ ;  /* 0x0000001025037819 */ /* 0x000fe200000006ff */
[C---:B------:R-:W-:Y:S01]  /*79e0*/  FMUL R9, R24.reuse, R13 ;  /* 0x0000000d18097220 */ /* 0x040fe20000400000 */
[----:B------:R-:W-:Y:S01]  /*79f0*/  F2FP.BF16.F32.PACK_AB R34, R5, R4 ;  /* 0x000000040522723e */ /* 0x000fe200000010ff */
[----:B------:R-:W-:Y:S01]  /*7a00*/  FMUL R10, R24, R14 ;  /* 0x0000000e180a7220 */ /* 0x000fe20000400000 */
[----:B------:R-:W-:Y:S01]  /*7a10*/  SHF.L.U32 R4, R39, 0x10, RZ ;  /* 0x0000001027047819 */ /* 0x000fe200000006ff */
[----:B------:R-:W-:Y:S01]  /*7a20*/  FFMA R8, R27, R0, R8 ;  /* 0x000000001b087223 */ /* 0x000fe20000000008 */
[----:B------:R-:W-:Y:S01]  /*7a30*/  LOP3.LUT R0, R37, 0xffff0000, RZ, 0xc0, !PT ;  /* 0xffff000025007812 */ /* 0x000fe200078ec0ff */
[C---:B------:R-:W-:Y:S01]  /*7a40*/  FFMA R9, R27.reuse, R2, R9 ;  /* 0x000000021b097223 */ /* 0x040fe20000000009 */
[C---:B------:R-:W-:Y:S01]  /*7a50*/  SHF.L.U32 R2, R38.reuse, 0x10, RZ ;  /* 0x0000001026027819 */ /* 0x040fe200000006ff */
[----:B------:R-:W-:Y:S01]  /*7a60*/  FFMA R10, R27, R3, R10 ;  /* 0x000000031b0a7223 */ /* 0x000fe2000000000a */
[----:B------:R-:W-:Y:S01]  /*7a70*/  LOP3.LUT R3, R38, 0xffff0000, RZ, 0xc0, !PT ;  /* 0xffff000026037812 */ /* 0x000fe200078ec0ff */
[C---:B------:R-:W-:Y:S01]  /*7a80*/  FMUL R15, R24.reuse, R15 ;  /* 0x0000000f180f7220 */ /* 0x040fe20000400000 */
[----:B------:R-:W-:Y:S01]  /*7a90*/  LOP3.LUT R5, R39, 0xffff0000, RZ, 0xc0, !PT ;  /* 0xffff000027057812 */ /* 0x000fe200078ec0ff */
[C---:B------:R-:W-:Y:S01]  /*7aa0*/  FMUL R13, R24.reuse, R17 ;  /* 0x00000011180d7220 */ /* 0x040fe20000400000 */
[----:B------:R-:W-:Y:S01]  /*7ab0*/  F2FP.BF16.F32.PACK_AB R35, R11, R6 ;  /* 0x000000060b23723e */ /* 0x000fe200000010ff */
[C---:B------:R-:W-:Y:S01]  /*7ac0*/  FMUL R14, R24.reuse, R18 ;  /* 0x00000012180e7220 */ /* 0x040fe20000400000 */
[C---:B------:R-:W-:Y:S01]  /*7ad0*/  FFMA R15, R27.reuse, R0, R15 ;  /* 0x000000001b0f7223 */ /* 0x040fe2000000000f */
[----:B------:R-:W-:Y:S01]  /*7ae0*/  FMUL R19, R24, R19 ;  /* 0x0000001318137220 */ /* 0x000fe20000400000 */
[----:B------:R-:W-:Y:S01]  /*7af0*/  FFMA R12, R27, R2, R12 ;  /* 0x000000021b0c7223 */ /* 0x000fe2000000000c */
[----:B------:R3:W-:Y:S01]  /*7b00*/  STSM.16.M88.4 [R69+0x1200], R32 ;  /* 0x0012002045007844 */ /* 0x0007e20000000200 */
[----:B------:R-:W-:Y:S01]  /*7b10*/  F2FP.BF16.F32.PACK_AB R8, R9, R8 ;  /* 0x000000080908723e */ /* 0x000fe200000010ff */
[----:B------:R-:W-:Y:S01]  /*7b20*/  FFMA R13, R27, R3, R13 ;  /* 0x000000031b0d7223 */ /* 0x000fe2000000000d */
[----:B------:R-:W-:Y:S01]  /*7b30*/  F2FP.BF16.F32.PACK_AB R9, R15, R10 ;  /* 0x0000000a0f09723e */ /* 0x000fe200000010ff */
[C---:B------:R-:W-:Y:S01]  /*7b40*/  FFMA R14, R27.reuse, R4, R14 ;  /* 0x000000041b0e7223 */ /* 0x040fe2000000000e */
[----:B------:R-:W-:Y:S01]  /*7b50*/  FFMA R19, R27, R5, R19 ;  /* 0x000000051b137223 */ /* 0x000fe20000000013 */
[----:B------:R-:W-:Y:S02]  /*7b60*/  MOV R0, UR50 ;  /* 0x0000003200007c02 */ /* 0x000fe40008000f00 */
[----:B------:R-:W-:Y:S02]  /*7b70*/  F2FP.BF16.F32.PACK_AB R10, R13, R12 ;  /* 0x0000000c0d0a723e */ /* 0x000fe400000010ff */
[----:B------:R-:W-:Y:S02]  /*7b80*/  F2FP.BF16.F32.PACK_AB R11, R19, R14 ;  /* 0x0000000e130b723e */ /* 0x000fe400000010ff */
[----:B------:R-:W-:Y:S02]  /*7b90*/  @P6 LEA R0, R0, UR49, 0x3 ;  /* 0x0000003100006c11 */ /* 0x000fe4000f8e18ff */
[----:B------:R-:W-:Y:S01]  /*7ba0*/  LEA R2, R71, UR49, 0x3 ;  /* 0x0000003147027c11 */ /* 0x000fe2000f8e18ff */
[----:B------:R3:W-:Y:S01]  /*7bb0*/  STSM.16.M88.4 [R68+0x1200], R8 ;  /* 0x0012000844007844 */ /* 0x0007e20000000200 */
[----:B------:R-:W-:Y:S02]  /*7bc0*/  @P6 IADD3 R0, PT, PT, R0, 0x130, RZ ;  /* 0x0000013000006810 */ /* 0x000fe40007ffe0ff */
[----:B------:R-:W-:Y:S01]  /*7bd0*/  @P6 SHF.L.U32 R3, R48, 0x1f, RZ ;  /* 0x0000001f30036819 */ /* 0x000fe200000006ff */
[----:B------:R-:W-:Y:S01]  /*7be0*/  @!PT LDS RZ, [RZ] ;  /* 0x00000000fffff984 */ /* 0x000fe20000000800 */
[----:B------:R-:W-:Y:S01]  /*7bf0*/  @!PT LDS RZ, [RZ] ;  /* 0x00000000fffff984 */ /* 0x000fe20000000800 */
[----:B------:R-:W-:Y:S01]  /*7c00*/  @!PT LDS RZ, [RZ] ;  /* 0x00000000fffff984 */ /* 0x000fe20000000800 */
[----:B------:R-:W-:Y:S01]  /*7c10*/  @!PT LDS RZ, [RZ] ;  /* 0x00000000fffff984 */ /* 0x000fe20000000800 */
[----:B------:R4:W-:Y:S06]  /*7c20*/  MEMBAR.ALL.CTA ;  /* 0x0000000000007992 */ /* 0x0009ec0000008000 */
[----:B----4-:R-:W4:Y:S01]  /*7c30*/  FENCE.VIEW.ASYNC.S ;  /* 0x00000000000073c6 */ /* 0x010f220000000000 */
[----:B-1----:R-:W-:Y:S01]  /*7c40*/  @P6 PRMT R0, R75, 0x654, R0 ;  /* 0x000006544b006816 */ /* 0x002fe20000000000 */
[----:B----4-:R-:W-:Y:S06]  /*7c50*/  BAR.SYNC.DEFER_BLOCKING 0x1, 0x80 ;  /* 0x0042000000007b1d */ /* 0x010fec0000010000 */
[----:B------:R-:W-:Y:S05]  /*7c60*/  @P0 BRA `(.L_x_114) ;  /* 0x0000000000300947 */ /* 0x000fea0003800000 */
[----:B------:R-:W1:Y:S01]  /*7c70*/  LDCU.64 UR6, c[0x0][0x348] ;  /* 0x00006900ff0677ac */ /* 0x000e620008000a00 */
[----:B------:R-:W-:Y:S02]  /*7c80*/  R2UR UR10, R65 ;  /* 0x00000000410a72ca */ /* 0x000fe400000e0000 */
[----:B------:R-:W-:Y:S01]  /*7c90*/  R2UR UR11, R64 ;  /* 0x00000000400b72ca */ /* 0x000fe200000e0000 */
[----:B------:R-:W-:Y:S01]  /*7ca0*/  UIADD3 UR9, UPT, UPT, UR41, 0x20, URZ ;  /* 0x0000002029097890 */ /* 0x000fe2000fffe0ff */
[----:B------:R-:W-:Y:S01]  /*7cb0*/  R2UR UR12, R62 ;  /* 0x000000003e0c72ca */ /* 0x000fe200000e0000 */
[----:B------:R-:W-:Y:S01]  /*7cc0*/  UIADD3 UR8, UPT, UPT, UR49, 0x1200, URZ ;  /* 0x0000120031087890 */ /* 0x000fe2000fffe0ff */
[----:B------:R-:W-:Y:S01]  /*7cd0*/  R2UR UR13, R63 ;  /* 0x000000003f0d72ca */ /* 0x000fe200000e0000 */
[----:B-1----:R-:W-:Y:S04]  /*7ce0*/  UIADD3 UR4, UP0, UPT, UR6, 0x780, URZ ;  /* 0x0000078006047890 */ /* 0x002fe8000ff1e0ff */
[----:B------:R-:W-:Y:S09]  /*7cf0*/  UIADD3.X UR5, UPT, UPT, URZ, UR7, URZ, UP0, !UPT ;  /* 0x00000007ff057290 */ /* 0x000ff200087fe4ff */
[----:B------:R1:W-:Y:S01]  /*7d00*/  UTMASTG.5D.IM2COL [UR8], [UR4] ;  /* 0x00000008040073b5 */ /* 0x0003e20008060000 */
[----:B------:R0:W-:Y:S01]  /*7d10*/  UTMACMDFLUSH ;  /* 0x00000000000079b7 */ /* 0x0001e20000000000 */
[----:B-1----:R-:W-:Y:S04]  /*7d20*/  DEPBAR.LE SB0, 0x1 ;  /* 0x000080400000791a */ /* 0x002fe80000000000 */
.L_x_114:
[----:B------:R-:W-:Y:S05]  /*7d30*/  BSYNC.RECONVERGENT B0 ;  /* 0x0000000000007941 */ /* 0x000fea0003800200 */
.L_x_113:
[----:B------:R-:W-:Y:S01]  /*7d40*/  BAR.SYNC.DEFER_BLOCKING 0x1, 0x80 ;  /* 0x0042000000007b1d */ /* 0x000fe20000010000 */
[----:B------:R-:W-:Y:S04]  /*7d50*/  UIADD3 UR4, UPT, UPT, UR50, 0x1, URZ ;  /* 0x0000000132047890 */ /* 0x000fe8000fffe0ff */
[----:B------:R-:W-:Y:S04]  /*7d60*/  UISETP.NE.AND UP0, UPT, UR4, 0x4, UPT ;  /* 0x000000040400788c */ /* 0x000fe8000bf05270 */
[----:B------:R-:W-:Y:S01]  /*7d70*/  USEL UR40, UR4, URZ, UP0 ;  /* 0x000000ff04287287 */ /* 0x000fe20008000000 */
[----:B------:R1:W-:Y:S01]  /*7d80*/  @P6 SYNCS.ARRIVE.TRANS64.RED.A1T0 RZ, [R0+URZ], RZ ;  /* 0x000000ff00ff69a7 */ /* 0x0003e200081004ff */
[----:B------:R-:W-:Y:S01]  /*7d90*/  BSSY B1, `(.L_x_115) ;  /* 0x0000014000017945 */ /* 0x000fe20003800000 */
[----:B------:R-:W4:Y:S02]  /*7da0*/  @P6 SYNCS.PHASECHK.TRANS64.TRYWAIT P0, [R2+URZ+0x110], R3 ;  /* 0x00011003020065a7 */ /* 0x000f2400080011ff */
[----:B----4-:R-:W-:Y:S01]  /*7db0*/  @P6 SEL R73, RZ, 0x1, !P0 ;  /* 0x00000001ff496807 */ /* 0x010fe20004000000 */
[----:B-1----:R-:W-:Y:S06]  /*7dc0*/  @!P6 BRA `(.L_x_116) ;  /* 0x000000000040e947 */ /* 0x002fec0003800000 */
[----:B------:R-:W-:Y:S01]  /*7dd0*/  ISETP.NE.AND P1, PT, R74, RZ, PT ;  /* 0x000000ff4a00720c */ /* 0x000fe20003f25270 */
[----:B------:R-:W-:Y:S01]  /*7de0*/  BSSY B0, `(.L_x_117) ;  /* 0x0000009000007945 */ /* 0x000fe20003800000 */
[----:B------:R-:W-:Y:S11]  /*7df0*/  ISETP.NE.AND P0, PT, R73, RZ, PT ;  /* 0x000000ff4900720c */ /* 0x000ff60003f05270 */
[----:B------:R-:W-:Y:S05]  /*7e00*/  @P1 IMAD R3, R71, 0x1000, R72 ;  /* 0x0000100047031824 */ /* 0x000fea00078e0248 */
[----:B------:R-:W-:Y:S05]  /*7e10*/  @P1 IADD3 R0, PT, PT, R3, UR49, RZ ;  /* 0x0000003103001c10 */ /* 0x000fea000fffe0ff */
[----:B------:R-:W-:Y:S01]  /*7e20*/  @P1 IMAD.IADD R0, R61, 0x1, R0 ;  /* 0x000000013d001824 */ /* 0x000fe200078e0200 */
[----:B------:R-:W-:Y:S06]  /*7e30*/  @P0 BRA `(.L_x_118) ;  /* 0x00000000000c0947 */ /* 0x000fec0003800000 */
[----:B------:R-:W-:Y:S04]  /*7e40*/  SHF.L.U32 R4, R48, 0x1f, RZ ;  /* 0x0000001f30047819 */ /* 0x000fe800000006ff */
[----:B------:R-:W1:Y:S02]  /*7e50*/  SYNCS.PHASECHK.TRANS64.TRYWAIT P0, [R2+URZ+0x110], R4 ;  /* 0x00011004020075a7 */ /* 0x000e6400080011ff */
[----:B-1----:R-:W-:Y:S05]  /*7e60*/  @!P0 BRA `(.L_x_119) ;  /* 0x0000002000788947 */ /* 0x002fea0003800000 */
.L_x_118:
[----:B------:R-:W-:Y:S05]  /*7e70*/  BSYNC B0 ;  /* 0x0000000000007941 */ /* 0x000fea0003800000 */
.L_x_117:
[----:B------:R-:W-:Y:S02]  /*7e80*/  ISETP.NE.AND P0, PT, R74, RZ, PT ;  /* 0x000000ff4a00720c */ /* 0x000fe40003f05270 */
[----:B------:R-:W-:Y:S11]  /*7e90*/  IADD3 R71, PT, PT, R71, 0x1, RZ ;  /* 0x0000000147477810 */ /* 0x000ff60007ffe0ff */
[----:B------:R-:W-:Y:S05]  /*7ea0*/  @P0 WARPSYNC.ALL ;  /* 0x0000000000000948 */ /* 0x000fea0003800000 */
[----:B------:R4:W1:Y:S04]  /*7eb0*/  @P0 LDSM.16.M88.4 R28, [R3+UR49+0x200] ;  /* 0x00020031031c083b */ /* 0x0008680008000200 */
[----:B------:R4:W1:Y:S02]  /*7ec0*/  @P0 LDSM.16.M88.4 R36, [R0+0x200] ;  /* 0x000200000024083b */ /* 0x0008640000000200 */
.L_x_116:
[----:B------:R-:W-:Y:S05]  /*7ed0*/  BSYNC B1 ;  /* 0x0000000000017941 */ /* 0x000fea0003800000 */
.L_x_115:
[----:B----4-:R-:W-:Y:S05]  /*7ee0*/  VIADD R0, R25, 0x40 ;  /* 0x0000004019007836 */ /* 0x010fea0000000000 */
[----:B------:R-:W-:Y:S04]  /*7ef0*/  SHF.R.U32.HI R0, RZ, 0x15, R0 ;  /* 0x00000015ff007819 */ /* 0x000fe80000011600 */
[----:B------:R-:W-:Y:S11]  /*7f00*/  LOP3.LUT P0, RZ, R0, 0x3, R52, 0x48, !PT ;  /* 0x0000000300ff7812 */ /* 0x000ff60007804834 */
[----:B------:R-:W-:Y:S02]  /*7f10*/  @!UPT UIADD3 URZ, UPT, UPT, URZ, URZ, URZ ;  /* 0x000000fffffff290 */ /* 0x000fe4000fffe0ff */
[----:B------:R-:W-:Y:S05]  /*7f20*/  @!P0 BRA `(.L_x_120) ;  /* 0x0000000000408947 */ /* 0x000fea0003800000 */
[----:B------:R-:W4:Y:S01]  /*7f30*/  LDCU.64 UR8, c[0x4][0x70] ;  /* 0x01000e00ff0877ac */ /* 0x000f220008000a00 */
[----:B------:R-:W-:Y:S01]  /*7f40*/  MOV R3, 0x0 ;  /* 0x0000000000037802 */ /* 0x000fe20000000f00 */
[----:B------:R-:W-:Y:S02]  /*7f50*/  HFMA2 R12, -RZ, RZ, 0, 5.9604644775390625e-08 ;  /* 0x00000001ff0c7431 */ /* 0x000fe400000001ff */
[----:B---3--:R-:W-:Y:S02]  /*7f60*/  IMAD.MOV.U32 R8, RZ, RZ, 0x192 ;  /* 0x00000192ff087424 */ /* 0x008fe400078e00ff */
[----:B------:R-:W-:Y:S01]  /*7f70*/  IMAD.MOV.U32 R13, RZ, RZ, RZ ;  /* 0x000000ffff0d7224 */ /* 0x000fe200078e00ff */
[----:B------:R-:W3:Y:S01]  /*7f80*/  LDCU.64 UR6, c[0x4][0x78] ;  /* 0x01000f00ff0677ac */ /* 0x000ee20008000a00 */
[----:B-1----:R-:W1:Y:S01]  /*7f90*/  LDC.64 R2, c[0x4][R3] ;  /* 0x0100000003027b82 */ /* 0x002e620000000a00 */
[----:B------:R-:W5:Y:S01]  /*7fa0*/  LDCU.64 UR4, c[0x4][0x10] ;  /* 0x01000200ff0477ac */ /* 0x000f620008000a00 */
[----:B----4-:R-:W-:Y:S01]  /*7fb0*/  MOV R5, UR9 ;  /* 0x0000000900057c02 */ /* 0x010fe20008000f00 */
[----:B------:R-:W-:Y:S01]  /*7fc0*/  IMAD.U32 R4, RZ, RZ, UR8 ;  /* 0x00000008ff047e24 */ /* 0x000fe2000f8e00ff */
[----:B---3--:R-:W-:Y:S01]  /*7fd0*/  MOV R7, UR7 ;  /* 0x0000000700077c02 */ /* 0x008fe20008000f00 */
[----:B------:R-:W-:Y:S01]  /*7fe0*/  IMAD.U32 R6, RZ, RZ, UR6 ;  /* 0x00000006ff067e24 */ /* 0x000fe2000f8e00ff */
[----:B-----5:R-:W-:Y:S01]  /*7ff0*/  MOV R11, UR5 ;  /* 0x00000005000b7c02 */ /* 0x020fe20008000f00 */
[----:B------:R-:W-:Y:S02]  /*8000*/  IMAD.U32 R10, RZ, RZ, UR4 ;  /* 0x00000004ff0a7e24 */ /* 0x000fe4000f8e00ff */
[----:B------:R-:W-:Y:S07]  /*8010*/  LEPC R20, `(.L_x_120) ;  /* 0x000000001014794e */ /* 0x000fee0000000000 */
[----:B-12---:R-:W-:Y:S05]  /*8020*/  CALL.ABS.NOINC R2 ;  /* 0x0000000002007343 */ /* 0x006fea0003c00000 */
.L_x_120:
[----:B-1----:R-:W-:Y:S01]  /*8030*/  SHF.L.U32 R3, R28, 0x10, RZ ;  /* 0x000000101c037819 */ /* 0x002fe200000006ff */
[----:B------:R-:W-:Y:S05]  /*8040*/  WARPSYNC.ALL ;  /* 0x0000000000007948 */ /* 0x000fea0003800000 */
[----:B------:R-:W-:Y:S01]  /*8050*/  R2UR UR4, R25 ;  /* 0x00000000190472ca */ /* 0x000fe200000e0000 */
[----:B------:R-:W-:Y:S01]  /*8060*/  BSSY.RECONVERGENT B0, `(.L_x_121) ;  /* 0x0000057000007945 */ /* 0x000fe20003800200 */
[C---:B------:R-:W-:Y:S02]  /*8070*/  SHF.L.U32 R20, R29.reuse, 0x10, RZ ;  /* 0x000000101d147819 */ /* 0x040fe400000006ff */
[----:B------:R-:W-:Y:S02]  /*8080*/  LOP3.LUT R21, R29, 0xffff0000, RZ, 0xc0, !PT ;  /* 0xffff00001d157812 */ /* 0x000fe400078ec0ff */
[----:B------:R-:W-:Y:S02]  /*8090*/  ISETP.NE.AND P6, PT, R67, RZ, PT ;  /* 0x000000ff4300720c */ /* 0x000fe40003fc5270 */
[----:B------:R-:W-:Y:S05]  /*80a0*/  ISETP.NE.AND P0, PT, R50, RZ, PT ;  /* 0x000000ff3200720c */ /* 0x000fea0003f05270 */
[----:B---3--:R-:W1:Y:S02]  /*80b0*/  LDTM.16dp256bit.x4 R4, tmem[UR4+0x40] ;  /* 0x00004004000479ee */ /* 0x008e640008120000 */
[----:B-1----:R-:W-:Y:S01]  /*80c0*/  FMUL R0, R24, R4 ;  /* 0x0000000418007220 */ /* 0x002fe20000400000 */
[----:B------:R-:W-:Y:S01]  /*80d0*/  LOP3.LUT R4, R28, 0xffff0000, RZ, 0xc0, !PT ;  /* 0xffff00001c047812 */ /* 0x000fe200078ec0ff */
[C---:B------:R-:W-:Y:S01]  /*80e0*/  FMUL R2, R24.reuse, R5 ;  /* 0x0000000518027220 */ /* 0x040fe20000400000 */
[C---:B------:R-:W-:Y:S01]  /*80f0*/  FMUL R7, R24.reuse, R7 ;  /* 0x0000000718077220 */ /* 0x040fe20000400000 */
[C---:B------:R-:W-:Y:S01]  /*8100*/  FFMA R0, R27.reuse, R3, R0 ;  /* 0x000000031b007223 */ /* 0x040fe20000000000 */
[C---:B------:R-:W-:Y:S01]  /*8110*/  FMUL R3, R24.reuse, R6 ;  /* 0x0000000618037220 */ /* 0x040fe20000400000 */
[C---:B------:R-:W-:Y:S01]  /*8120*/  FFMA R2, R27.reuse, R4, R2 ;  /* 0x000000041b027223 */ /* 0x040fe20000000002 */
[C---:B------:R-:W-:Y:S01]  /*8130*/  FMUL R4, R24.reuse, R8 ;  /* 0x0000000818047220 */ /* 0x040fe20000400000 */
[C---:B------:R-:W-:Y:S01]  /*8140*/  FMUL R8, R24.reuse, R12 ;  /* 0x0000000c18087220 */ /* 0x040fe20000400000 */
[----:B------:R-:W-:Y:S01]  /*8150*/  FMUL R12, R24, R16 ;  /* 0x00000010180c7220 */ /* 0x000fe20000400000 */
[----:B------:R-:W-:Y:S01]  /*8160*/  SHF.L.U32 R16, R30, 0x10, RZ ;  /* 0x000000101e107819 */ /* 0x000fe200000006ff */
[C---:B------:R-:W-:Y:S01]  /*8170*/  FFMA R3, R27.reuse, R20, R3 ;  /* 0x000000141b037223 */ /* 0x040fe20000000003 */
[----:B------:R-:W-:Y:S01]  /*8180*/  F2FP.BF16.F32.PACK_AB R32, R2, R0 ;  /* 0x000000000220723e */ /* 0x000fe200000010ff */
[C---:B------:R-:W-:Y:S01]  /*8190*/  FFMA R7, R27.reuse, R21, R7 ;  /* 0x000000151b077223 */ /* 0x040fe20000000007 */
[----:B------:R-:W-:Y:S01]  /*81a0*/  LOP3.LUT R0, R30, 0xffff0000, RZ, 0xc0, !PT ;  /* 0xffff00001e007812 */ /* 0x000fe200078ec0ff */
[----:B------:R-:W-:Y:S01]  /*81b0*/  FFMA R4, R27, R16, R4 ;  /* 0x000000101b047223 */ /* 0x000fe20000000004 */
[C---:B------:R-:W-:Y:S01]  /*81c0*/  SHF.L.U32 R2, R31.reuse, 0x10, RZ ;  /* 0x000000101f027819 */ /* 0x040fe200000006ff */
[C---:B------:R-:W-:Y:S01]  /*81d0*/  FMUL R5, R24.reuse, R9 ;  /* 0x0000000918057220 */ /* 0x040fe20000400000 */
[----:B------:R-:W-:Y:S01]  /*81e0*/  LOP3.LUT R16, R31, 0xffff0000, RZ, 0xc0, !PT ;  /* 0xffff00001f107812 */ /* 0x000fe200078ec0ff */
[----:B------:R-:W-:Y:S01]  /*81f0*/  FMUL R6, R24, R10 ;  /* 0x0000000a18067220 */ /* 0x000fe20000400000 */
[----:B------:R-:W-:Y:S01]  /*8200*/  F2FP.BF16.F32.PACK_AB R33, R7, R3 ;  /* 0x000000030721723e */ /* 0x000fe200000010ff */
[C---:B------:R-:W-:Y:S01]  /*8210*/  FFMA R5, R27.reuse, R0, R5 ;  /* 0x000000001b057223 */ /* 0x040fe20000000005 */
[C---:B------:R-:W-:Y:S01]  /*8220*/  SHF.L.U32 R0, R36.reuse, 0x10, RZ ;  /* 0x0000001024007819 */ /* 0x040fe200000006ff */
[----:B------:R-:W-:Y:S01]  /*8230*/  FFMA R6, R27, R2, R6 ;  /* 0x000000021b067223 */ /* 0x000fe20000000006 */
[----:B------:R-:W-:Y:S01]  /*8240*/  LOP3.LUT R2, R36, 0xffff0000, RZ, 0xc0, !PT ;  /* 0xffff000024027812 */ /* 0x000fe200078ec0ff */
[C---:B------:R-:W-:Y:S01]  /*8250*/  FMUL R11, R24.reuse, R11 ;  /* 0x0000000b180b7220 */ /* 0x040fe20000400000 */
[----:B------:R-:W-:Y:S01]  /*8260*/  SHF.L.U32 R3, R37, 0x10, RZ ;  /* 0x0000001025037819 */ /* 0x000fe200000006ff */
[C---:B------:R-:W-:Y:S01]  /*8270*/  FMUL R9, R24.reuse, R13 ;  /* 0x0000000d18097220 */ /* 0x040fe20000400000 */
[----:B------:R-:W-:Y:S01]  /*8280*/  F2FP.BF16.F32.PACK_AB R34, R5, R4 ;  /* 0x000000040522723e */ /* 0x000fe200000010ff */
[----:B------:R-:W-:Y:S01]  /*8290*/  FMUL R10, R24, R14 ;  /* 0x0000000e180a7220 */ /* 0x000fe20000400000 */
[----:B------:R-:W-:Y:S01]  /*82a0*/  SHF.L.U32 R4, R39, 0x10, RZ ;  /* 0x0000001027047819 */ /* 0x000fe200000006ff */
[----:B------:R-:W-:Y:S01]  /*82b0*/  FFMA R11, R27, R16, R11 ;  /* 0x000000101b0b7223 */ /* 0x000fe2000000000b */
[----:B------:R-:W-:Y:S01]  /*82c0*/  LOP3.LUT R5, R39, 0xffff0000, RZ, 0xc0, !PT ;  /* 0xffff000027057812 */ /* 0x000fe200078ec0ff */
[----:B------:R-:W-:Y:S01]  /*82d0*/  FFMA R8, R27, R0, R8 ;  /* 0x000000001b087223 */ /* 0x000fe20000000008 */
[----:B------:R-:W-:Y:S01]  /*82e0*/  LOP3.LUT R0, R37, 0xffff0000, RZ, 0xc0, !PT ;  /* 0xffff000025007812 */ /* 0x000fe200078ec0ff */
[C---:B------:R-:W-:Y:S01]  /*82f0*/  FFMA R9, R27.reuse, R2, R9 ;  /* 0x000000021b097223 */ /* 0x040fe20000000009 */
[C---:B------:R-:W-:Y:S01]  /*8300*/  SHF.L.U32 R2, R38.reuse, 0x10, RZ ;  /* 0x0000001026027819 */ /* 0x040fe200000006ff */
[----:B------:R-:W-:Y:S01]  /*8310*/  FFMA R10, R27, R3, R10 ;  /* 0x000000031b0a7223 */ /* 0x000fe2000000000a */
[----:B------:R-:W-:Y:S01]  /*8320*/  LOP3.LUT R3, R38, 0xffff0000, RZ, 0xc0, !PT ;  /* 0xffff000026037812 */ /* 0x000fe200078ec0ff */
[C---:B------:R-:W-:Y:S01]  /*8330*/  FMUL R15, R24.reuse, R15 ;  /* 0x0000000f180f7220 */ /* 0x040fe20000400000 */
[----:B------:R-:W-:Y:S01]  /*8340*/  F2FP.BF16.F32.PACK_AB R35, R11, R6 ;  /* 0x000000060b23723e */ /* 0x000fe200000010ff */
[C---:B------:R-:W-:Y:S01]  /*8350*/  FMUL R13, R24.reuse, R17 ;  /* 0x00000011180d7220 */ /* 0x040fe20000400000 */
[C---:B------:R-:W-:Y:S01]  /*8360*/  FMUL R14, R24.reuse, R18 ;  /* 0x00000012180e7220 */ /* 0x040fe20000400000 */
[----:B------:R-:W-:Y:S01]  /*8370*/  FFMA R15, R27, R0, R15 ;  /* 0x000000001b0f7223 */ /* 0x000fe2000000000f */
[----:B------:R-:W-:Y:S01]  /*8380*/  FMUL R19, R24, R19 ;  /* 0x0000001318137220 */ /* 0x000fe20000400000 */
[----:B------:R1:W-:Y:S01]  /*8390*/  STSM.16.M88.4 [R69+0x2200], R32 ;  /* 0x0022002045007844 */ /* 0x0003e20000000200 */
[----:B------:R-:W-:Y:S01]  /*83a0*/  F2FP.BF16.F32.PACK_AB R8, R9, R8 ;  /* 0x000000080908723e */ /* 0x000fe200000010ff */
[----:B------:R-:W-:Y:S01]  /*83b0*/  FFMA R12, R27, R2, R12 ;  /* 0x000000021b0c7223 */ /* 0x000fe2000000000c */
[----:B------:R-:W-:Y:S01]  /*83c0*/  F2FP.BF16.F32.PACK_AB R9, R15, R10 ;  /* 0x0000000a0f09723e */ /* 0x000fe200000010ff */
[C---:B------:R-:W-:Y:S01]  /*83d0*/  FFMA R13, R27.reuse, R3, R13 ;  /* 0x000000031b0d7223 */ /* 0x040fe2000000000d */
        /* <DEDUP_REMOVED lines=15> */
[----:B---3--:R-:W3:Y:S01]  /*84d0*/  FENCE.VIEW.ASYNC.S ;  /* 0x00000000000073c6 */ /* 0x008ee20000000000 */
[----:B------:R-:W-:Y:S01]  /*84e0*/  @P6 PRMT R0, R75, 0x654, R0 ;  /* 0x000006544b006816 */ /* 0x000fe20000000000 */
[----:B---3--:R-:W-:Y:S06]  /*84f0*/  BAR.SYNC.DEFER_BLOCKING 0x1, 0x80 ;  /* 0x0042000000007b1d */ /* 0x008fec0000010000 */
[----:B------:R-:W-:Y:S05]  /*8500*/  @P0 BRA `(.L_x_122) ;  /* 0x0000000000300947 */ /* 0x000fea0003800000 */
[----:B------:R-:W3:Y:S01]  /*8510*/  LDCU.64 UR6, c[0x0][0x348] ;  /* 0x00006900ff0677ac */ /* 0x000ee20008000a00 */
[----:B------:R-:W-:Y:S02]  /*8520*/  R2UR UR10, R65 ;  /* 0x00000000410a72ca */ /* 0x000fe400000e0000 */
[----:B------:R-:W-:Y:S01]  /*8530*/  R2UR UR11, R64 ;  /* 0x00000000400b72ca */ /* 0x000fe200000e0000 */
[----:B------:R-:W-:Y:S01]  /*8540*/  UIADD3 UR9, UPT, UPT, UR41, 0x40, URZ ;  /* 0x0000004029097890 */ /* 0x000fe2000fffe0ff */
[----:B------:R-:W-:Y:S01]  /*8550*/  R2UR UR12, R62 ;  /* 0x000000003e0c72ca */ /* 0x000fe200000e0000 */
[----:B------:R-:W-:Y:S01]  /*8560*/  UIADD3 UR8, UPT, UPT, UR49, 0x2200, URZ ;  /* 0x0000220031087890 */ /* 0x000fe2000fffe0ff */
[----:B------:R-:W-:Y:S01]  /*8570*/  R2UR UR13, R63 ;  /* 0x000000003f0d72ca */ /* 0x000fe200000e0000 */
[----:B---3--:R-:W-:Y:S04]  /*8580*/  UIADD3 UR4, UP0, UPT, UR6, 0x780, URZ ;  /* 0x0000078006047890 */ /* 0x008fe8000ff1e0ff */
[----:B------:R-:W-:Y:S09]  /*8590*/  UIADD3.X UR5, UPT, UPT, URZ, UR7, URZ, UP0, !UPT ;  /* 0x00000007ff057290 */ /* 0x000ff200087fe4ff */
[----:B------:R3:W-:Y:S01]  /*85a0*/  UTMASTG.5D.IM2COL [UR8], [UR4] ;  /* 0x00000008040073b5 */ /* 0x0007e20008060000 */
[----:B------:R0:W-:Y:S01]  /*85b0*/  UTMACMDFLUSH ;  /* 0x00000000000079b7 */ /* 0x0001e20000000000 */
[----:B---3--:R-:W-:Y:S04]  /*85c0*/  DEPBAR.LE SB0, 0x1 ;  /* 0x000080400000791a */ /* 0x008fe80000000000 */
.L_x_122:
[----:B------:R-:W-:Y:S05]  /*85d0*/  BSYNC.RECONVERGENT B0 ;  /* 0x0000000000007941 */ /* 0x000fea0003800200 */
.L_x_121:
        /* <DEDUP_REMOVED lines=8> */
[----:B---3--:R-:W-:Y:S06]  /*8660*/  @!P6 BRA `(.L_x_124) ;  /* 0x000000000040e947 */ /* 0x008fec0003800000 */
        /* <DEDUP_REMOVED lines=8> */
[----:B------:R-:W3:Y:S02]  /*86f0*/  SYNCS.PHASECHK.TRANS64.TRYWAIT P0, [R3+URZ+0x110], R0 ;  /* 0x00011000030075a7 */ /* 0x000ee400080011ff */
[----:B---3--:R-:W-:Y:S05]  /*8700*/  @!P0 BRA `(.L_x_127) ;  /* 0x0000001800648947 */ /* 0x008fea0003800000 */
.L_x_126:
[----:B------:R-:W-:Y:S05]  /*8710*/  BSYNC B0 ;  /* 0x0000000000007941 */ /* 0x000fea0003800000 */
.L_x_125:
[----:B------:R-:W-:Y:S11]  /*8720*/  ISETP.NE.AND P0, PT, R74, RZ, PT ;  /* 0x000000ff4a00720c */ /* 0x000ff60003f05270 */
[----:B------:R-:W-:Y:S02]  /*8730*/  @!UPT UIADD3 URZ, UPT, UPT, URZ, URZ, URZ ;  /* 0x000000fffffff290 */ /* 0x000fe4000fffe0ff */
[----:B------:R-:W-:Y:S05]  /*8740*/  @P0 WARPSYNC.ALL ;  /* 0x0000000000000948 */ /* 0x000fea0003800000 */
[----:B------:R4:W1:Y:S04]  /*8750*/  @P0 LDSM.16.M88.4 R28, [R71+UR49+0x200] ;  /* 0x00020031471c083b */ /* 0x0008680008000200 */
[----:B------:R4:W1:Y:S02]  /*8760*/  @P0 LDSM.16.M88.4 R36, [R2+0x200] ;  /* 0x000200000224083b */ /* 0x0008640000000200 */
.L_x_124:
[----:B------:R-:W-:Y:S05]  /*8770*/  BSYNC B1 ;  /* 0x0000000000017941 */ /* 0x000fea0003800000 */
.L_x_123:
[----:B---3--:R-:W-:Y:S05]  /*8780*/  VIADD R0, R25, 0x60 ;  /* 0x0000006019007836 */ /* 0x008fea0000000000 */
[----:B------:R-:W-:Y:S04]  /*8790*/  SHF.R.U32.HI R0, RZ, 0x15, R0 ;  /* 0x00000015ff007819 */ /* 0x000fe80000011600 */
[----:B------:R-:W-:Y:S11]  /*87a0*/  LOP3.LUT P0, RZ, R0, 0x3, R52, 0x48, !PT ;  /* 0x0000000300ff7812 */ /* 0x000ff60007804834 */
[----:B------:R-:W-:Y:S02]  /*87b0*/  @!UPT UIADD3 URZ, UPT, UPT, URZ, URZ, URZ ;  /* 0x000000fffffff290 */ /* 0x000fe4000fffe0ff */
[----:B------:R-:W-:Y:S05]  /*87c0*/  @!P0 BRA `(.L_x_128) ;  /* 0x0000000000408947 */ /* 0x000fea0003800000 */
[----:B------:R-:W3:Y:S01]  /*87d0*/  LDCU.64 UR8, c[0x4][0x70] ;  /* 0x01000e00ff0877ac */ /* 0x000ee20008000a00 */
[----:B------:R-:W-:Y:S01]  /*87e0*/  MOV R3, 0x0 ;  /* 0x0000000000037802 */ /* 0x000fe20000000f00 */
[----:B------:R-:W-:Y:S02]  /*87f0*/  HFMA2 R12, -RZ, RZ, 0, 5.9604644775390625e-08 ;  /* 0x00000001ff0c7431 */ /* 0x000fe400000001ff */
[----:B-1----:R-:W-:Y:S02]  /*8800*/  IMAD.MOV.U32 R8, RZ, RZ, 0x192 ;  /* 0x00000192ff087424 */ /* 0x002fe400078e00ff */
[----:B------:R-:W-:Y:S01]  /*8810*/  IMAD.MOV.U32 R13, RZ, RZ, RZ ;  /* 0x000000ffff0d7224 */ /* 0x000fe200078e00ff */
[----:B------:R-:W1:Y:S01]  /*8820*/  LDCU.64 UR6, c[0x4][0x78] ;  /* 0x01000f00ff0677ac */ /* 0x000e620008000a00 */
[----:B----4-:R-:W4:Y:S01]  /*8830*/  LDC.64 R2, c[0x4][R3] ;  /* 0x0100000003027b82 */ /* 0x010f220000000a00 */
        /* <DEDUP_REMOVED lines=9> */
.L_x_128:
[----:B------:R-:W-:Y:S01]  /*88d0*/  ISETP.NE.AND P0, PT, R50, RZ, PT ;  /* 0x000000ff3200720c */ /* 0x000fe20003f05270 */
[----:B------:R-:W-:Y:S05]  /*88e0*/  WARPSYNC.ALL ;  /* 0x0000000000007948 */ /* 0x000fea0003800000 */
[----:B------:R-:W-:Y:S01]  /*88f0*/  R2UR UR4, R25 ;  /* 0x00000000190472ca */ /* 0x000fe200000e0000 */
[----:B------:R-:W3:Y:S01]  /*8900*/  S2UR UR5, SR_CgaCtaId ;  /* 0x00000000000579c3 */ /* 0x000ee20000008800 */
[C---:B-1----:R-:W-:Y:S01]  /*8910*/  SHF.L.U32 R0, R28.reuse, 0x10, RZ ;  /* 0x000000101c007819 */ /* 0x042fe200000006ff */
[----:B------:R-:W-:Y:S01]  /*8920*/  BSSY.RECONVERGENT B0, `(.L_x_129) ;  /* 0x0000054000007945 */ /* 0x000fe20003800200 */
[----:B----4-:R-:W-:Y:S02]  /*8930*/  LOP3.LUT R2, R28, 0xffff0000, RZ, 0xc0, !PT ;  /* 0xffff00001c027812 */ /* 0x010fe400078ec0ff */
[C---:B------:R-:W-:Y:S02]  /*8940*/  SHF.L.U32 R3, R29.reuse, 0x10, RZ ;  /* 0x000000101d037819 */ /* 0x040fe400000006ff */
[----:B------:R-:W-:Y:S02]  /*8950*/  LOP3.LUT R20, R29, 0xffff0000, RZ, 0xc0, !PT ;  /* 0xffff00001d147812 */ /* 0x000fe400078ec0ff */
[C---:B------:R-:W-:Y:S02]  /*8960*/  SHF.L.U32 R21, R30.reuse, 0x10, RZ ;  /* 0x000000101e157819 */ /* 0x040fe400000006ff */
[----:B------:R-:W-:Y:S01]  /*8970*/  LOP3.LUT R25, R30, 0xffff0000, RZ, 0xc0, !PT ;  /* 0xffff00001e197812 */ /* 0x000fe200078ec0ff */
[----:B------:R-:W1:Y:S01]  /*8980*/  LDTM.16dp256bit.x4 R4, tmem[UR4+0x60] ;  /* 0x00006004000479ee */ /* 0x000e620008120000 */
[----:B------:R-:W-:Y:S01]  /*8990*/  R2UR UR4, R70 ;  /* 0x00000000460472ca */ /* 0x000fe200000e0000 */
[----:B------:R-:W-:Y:S01]  /*89a0*/  NOP ;  /* 0x0000000000007918 */ /* 0x000fe20000000000 */
[C---:B------:R-:W-:Y:S02]  /*89b0*/  SHF.L.U32 R26, R31.reuse, 0x10, RZ ;  /* 0x000000101f1a7819 */ /* 0x040fe400000006ff */
[----:B------:R-:W-:Y:S02]  /*89c0*/  LOP3.LUT R28, R31, 0xffff0000, RZ, 0xc0, !PT ;  /* 0xffff00001f1c7812 */ /* 0x000fe400078ec0ff */
[C---:B------:R-:W-:Y:S02]  /*89d0*/  SHF.L.U32 R29, R36.reuse, 0x10, RZ ;  /* 0x00000010241d7819 */ /* 0x040fe400000006ff */
[----:B------:R-:W-:Y:S02]  /*89e0*/  LOP3.LUT R30, R36, 0xffff0000, RZ, 0xc0, !PT ;  /* 0xffff0000241e7812 */ /* 0x000fe400078ec0ff */
[C---:B------:R-:W-:Y:S02]  /*89f0*/  SHF.L.U32 R31, R37.reuse, 0x10, RZ ;  /* 0x00000010251f7819 */ /* 0x040fe400000006ff */
[----:B------:R-:W-:Y:S01]  /*8a00*/  LOP3.LUT R32, R37, 0xffff0000, RZ, 0xc0, !PT ;  /* 0xffff000025207812 */ /* 0x000fe200078ec0ff */
[----:B------:R-:W-:Y:S01]  /*8a10*/  UIADD3 UR4, UPT, UPT, UR4, 0x180, URZ ;  /* 0x0000018004047890 */ /* 0x000fe2000fffe0ff */
[C---:B------:R-:W-:Y:S02]  /*8a20*/  SHF.L.U32 R33, R38.reuse, 0x10, RZ ;  /* 0x0000001026217819 */ /* 0x040fe400000006ff */
[----:B------:R-:W-:Y:S02]  /*8a30*/  LOP3.LUT R34, R38, 0xffff0000, RZ, 0xc0, !PT ;  /* 0xffff000026227812 */ /* 0x000fe400078ec0ff */
[C---:B------:R-:W-:Y:S02]  /*8a40*/  SHF.L.U32 R35, R39.reuse, 0x10, RZ ;  /* 0x0000001027237819 */ /* 0x040fe400000006ff */
[----:B------:R-:W-:Y:S01]  /*8a50*/  LOP3.LUT R36, R39, 0xffff0000, RZ, 0xc0, !PT ;  /* 0xffff000027247812 */ /* 0x000fe200078ec0ff */
[C---:B-1----:R-:W-:Y:S01]  /*8a60*/  FMUL R4, R24.reuse, R4 ;  /* 0x0000000418047220 */ /* 0x042fe20000400000 */
[----:B---3--:R-:W-:Y:S01]  /*8a70*/  UPRMT UR4, UR5, 0x654, UR4 ;  /* 0x0000065405047896 */ /* 0x008fe20008000004 */
[C---:B------:R-:W-:Y:S01]  /*8a80*/  FMUL R5, R24.reuse, R5 ;  /* 0x0000000518057220 */ /* 0x040fe20000400000 */
[C---:B------:R-:W-:Y:S01]  /*8a90*/  FMUL R6, R24.reuse, R6 ;  /* 0x0000000618067220 */ /* 0x040fe20000400000 */
[C---:B------:R-:W-:Y:S01]  /*8aa0*/  FFMA R4, R27.reuse, R0, R4 ;  /* 0x000000001b047223 */ /* 0x040fe20000000004 */
[C---:B------:R-:W-:Y:S01]  /*8ab0*/  FMUL R7, R24.reuse, R7 ;  /* 0x0000000718077220 */ /* 0x040fe20000400000 */
[C---:B------:R-:W-:Y:S01]  /*8ac0*/  FFMA R5, R27.reuse, R2, R5 ;  /* 0x000000021b057223 */ /* 0x040fe20000000005 */
[C---:B------:R-:W-:Y:S01]  /*8ad0*/  FFMA R6, R27.reuse, R3, R6 ;  /* 0x000000031b067223 */ /* 0x040fe20000000006 */
[C---:B------:R-:W-:Y:S01]  /*8ae0*/  FMUL R8, R24.reuse, R8 ;  /* 0x0000000818087220 */ /* 0x040fe20000400000 */
[----:B------:R-:W-:Y:S01]  /*8af0*/  FFMA R7, R27, R20, R7 ;  /* 0x000000141b077223 */ /* 0x000fe20000000007 */
[----:B------:R-:W-:Y:S01]  /*8b00*/  SYNCS.ARRIVE.TRANS64.RED.A1T0 RZ, [UR4], RZ ;  /* 0x000000ffffff79a7 */ /* 0x000fe20008100404 */
[----:B------:R-:W-:Y:S01]  /*8b10*/  F2FP.BF16.F32.PACK_AB R4, R5, R4 ;  /* 0x000000040504723e */ /* 0x000fe200000010ff */
[----:B------:R-:W-:Y:S01]  /*8b20*/  FFMA R8, R27, R21, R8 ;  /* 0x000000151b087223 */ /* 0x000fe20000000008 */
[C---:B------:R-:W-:Y:S01]  /*8b30*/  FMUL R9, R24.reuse, R9 ;  /* 0x0000000918097220 */ /* 0x040fe20000400000 */
[----:B------:R-:W-:Y:S01]  /*8b40*/  F2FP.BF16.F32.PACK_AB R5, R7, R6 ;  /* 0x000000060705723e */ /* 0x000fe200000010ff */
[C---:B------:R-:W-:Y:S01]  /*8b50*/  FMUL R0, R24.reuse, R10 ;  /* 0x0000000a18007220 */ /* 0x040fe20000400000 */
[C---:B------:R-:W-:Y:S01]  /*8b60*/  FMUL R2, R24.reuse, R11 ;  /* 0x0000000b18027220 */ /* 0x040fe20000400000 */
[C---:B------:R-:W-:Y:S01]  /*8b70*/  FMUL R3, R24.reuse, R12 ;  /* 0x0000000c18037220 */ /* 0x040fe20000400000 */
[C---:B------:R-:W-:Y:S01]  /*8b80*/  FFMA R9, R27.reuse, R25, R9 ;  /* 0x000000191b097223 */ /* 0x040fe20000000009 */
[C---:B------:R-:W-:Y:S01]  /*8b90*/  FMUL R10, R24.reuse, R13 ;  /* 0x0000000d180a7220 */ /* 0x040fe20000400000 */
[C---:B------:R-:W-:Y:S01]  /*8ba0*/  FFMA R0, R27.reuse, R26, R0 ;  /* 0x0000001a1b007223 */ /* 0x040fe20000000000 */
[C---:B------:R-:W-:Y:S01]  /*8bb0*/  FMUL R11, R24.reuse, R14 ;  /* 0x0000000e180b7220 */ /* 0x040fe20000400000 */
[C---:B------:R-:W-:Y:S01]  /*8bc0*/  FFMA R2, R27.reuse, R28, R2 ;  /* 0x0000001c1b027223 */ /* 0x040fe20000000002 */
[C---:B------:R-:W-:Y:S01]  /*8bd0*/  FMUL R15, R24.reuse, R15 ;  /* 0x0000000f180f7220 */ /* 0x040fe20000400000 */
[C---:B------:R-:W-:Y:S01]  /*8be0*/  FMUL R12, R24.reuse, R16 ;  /* 0x00000010180c7220 */ /* 0x040fe20000400000 */
[C---:B------:R-:W-:Y:S01]  /*8bf0*/  FFMA R3, R27.reuse, R29, R3 ;  /* 0x0000001d1b037223 */ /* 0x040fe20000000003 */
[C---:B------:R-:W-:Y:S01]  /*8c00*/  FMUL R13, R24.reuse, R17 ;  /* 0x00000011180d7220 */ /* 0x040fe20000400000 */
[C---:B------:R-:W-:Y:S01]  /*8c10*/  FFMA R10, R27.reuse, R30, R10 ;  /* 0x0000001e1b0a7223 */ /* 0x040fe2000000000a */
[C---:B------:R-:W-:Y:S01]  /*8c20*/  FMUL R14, R24.reuse, R18 ;  /* 0x00000012180e7220 */ /* 0x040fe20000400000 */
[C---:B------:R-:W-:Y:S01]  /*8c30*/  FFMA R11, R27.reuse, R31, R11 ;  /* 0x0000001f1b0b7223 */ /* 0x040fe2000000000b */
[C---:B------:R-:W-:Y:S01]  /*8c40*/  FFMA R15, R27.reuse, R32, R15 ;  /* 0x000000201b0f7223 */ /* 0x040fe2000000000f */
[----:B------:R-:W-:Y:S01]  /*8c50*/  FMUL R19, R24, R19 ;  /* 0x0000001318137220 */ /* 0x000fe20000400000 */
[C---:B------:R-:W-:Y:S01]  /*8c60*/  FFMA R12, R27.reuse, R33, R12 ;  /* 0x000000211b0c7223 */ /* 0x040fe2000000000c */
[C---:B------:R-:W-:Y:S01]  /*8c70*/  FFMA R13, R27.reuse, R34, R13 ;  /* 0x000000221b0d7223 */ /* 0x040fe2000000000d */
[C---:B------:R-:W-:Y:S01]  /*8c80*/  FFMA R14, R27.reuse, R35, R14 ;  /* 0x000000231b0e7223 */ /* 0x040fe2000000000e */
[----:B------:R-:W-:Y:S01]  /*8c90*/  FFMA R19, R27, R36, R19 ;  /* 0x000000241b137223 */ /* 0x000fe20000000013 */
[----:B------:R-:W-:Y:S02]  /*8ca0*/  F2FP.BF16.F32.PACK_AB R6, R9, R8 ;  /* 0x000000080906723e */ /* 0x000fe400000010ff */
[----:B------:R-:W-:Y:S02]  /*8cb0*/  F2FP.BF16.F32.PACK_AB R7, R2, R0 ;  /* 0x000000000207723e */ /* 0x000fe400000010ff */
[----:B------:R-:W-:Y:S02]  /*8cc0*/  F2FP.BF16.F32.PACK_AB R16, R10, R3 ;  /* 0x000000030a10723e */ /* 0x000fe400000010ff */
        /* <DEDUP_REMOVED lines=25> */
.L_x_130:
[----:B------:R-:W-:Y:S05]  /*8e60*/  BSYNC.RECONVERGENT B0 ;  /* 0x0000000000007941 */ /* 0x000fea0003800200 */
.L_x_129:
[----:B------:R-:W-:Y:S01]  /*8e70*/  BAR.SYNC.DEFER_BLOCKING 0x1, 0x80 ;  /* 0x0042000000007b1d */ /* 0x000fe20000010000 */
[----:B------:R-:W-:Y:S01]  /*8e80*/  UISETP.NE.AND UP0, UPT, UR53, -0x4, UPT ;  /* 0xfffffffc3500788c */ /* 0x000fe2000bf05270 */
[----:B------:R-:W-:Y:S08]  /*8e90*/  IADD3 R22, PT, PT, R22, 0x1, RZ ;  /* 0x0000000116167810 */ /* 0x000ff00007ffe0ff */
[----:B------:R-:W-:Y:S05]  /*8ea0*/  BRA.U !UP0, `(.L_x_131) ;  /* 0x0000000108247547 */ /* 0x000fea000b800000 */
[----:B------:R-:W-:Y:S01]  /*8eb0*/  ISETP.NE.AND P0, PT, R67, RZ, PT ;  /* 0x000000ff4300720c */ /* 0x000fe20003f05270 */
[----:B------:R-:W-:Y:S01]  /*8ec0*/  IMAD.U32 R0, RZ, RZ, UR50 ;  /* 0x00000032ff007e24 */ /* 0x000fe2000f8e00ff */
[----:B------:R-:W-:Y:S04]  /*8ed0*/  UIADD3 UR4, UPT, UPT, UR50, 0x1, URZ ;  /* 0x0000000132047890 */ /* 0x000fe8000fffe0ff */
[----:B------:R-:W-:Y:S04]  /*8ee0*/  UISETP.NE.AND UP0, UPT, UR4, 0x4, UPT ;  /* 0x000000040400788c */ /* 0x000fe8000bf05270 */
[----:B------:R-:W-:Y:S03]  /*8ef0*/  USEL UR50, UR4, URZ, UP0 ;  /* 0x000000ff04327287 */ /* 0x000fe60008000000 */
[----:B------:R-:W-:Y:S05]  /*8f00*/  @P0 LEA R0, R0, UR49, 0x3 ;  /* 0x0000003100000c11 */ /* 0x000fea000f8e18ff */
[----:B------:R-:W-:Y:S05]  /*8f10*/  @P0 VIADD R0, R0, 0x130 ;  /* 0x0000013000000836 */ /* 0x000fea0000000000 */
[----:B------:R-:W-:Y:S04]  /*8f20*/  @P0 PRMT R0, R75, 0x654, R0 ;  /* 0x000006544b000816 */ /* 0x000fe80000000000 */
[----:B------:R3:W-:Y:S03]  /*8f30*/  @P0 SYNCS.ARRIVE.TRANS64.RED.A1T0 RZ, [R0+URZ], RZ ;  /* 0x000000ff00ff09a7 */ /* 0x0007e600081004ff */
.L_x_131:
[----:B------:R-:W-:Y:S01]  /*8f40*/  R2UR UR5, R44 ;  /* 0x000000002c0572ca */ /* 0x000fe200000e0000 */
[----:B------:R-:W-:Y:S01]  /*8f50*/  UISETP.NE.AND UP0, UPT, UR62, URZ, UPT ;  /* 0x000000ff3e00728c */ /* 0x000fe2000bf05270 */
[----:B------:R-:W-:Y:S01]  /*8f60*/  R2UR UR4, R45 ;  /* 0x000000002d0472ca */ /* 0x000fe200000e0000 */
[----:B------:R-:W-:Y:S01]  /*8f70*/  UIADD3 UR53, UPT, UPT, UR53, 0x4, URZ ;  /* 0x0000000435357890 */ /* 0x000fe2000fffe0ff */
[----:B------:R-:W-:Y:S01]  /*8f80*/  ISETP.NE.AND P0, PT, R22, 0x2, PT ;  /* 0x000000021600780c */ /* 0x000fe20003f05270 */
[----:B------:R-:W-:Y:S01]  /*8f90*/  UMOV UR52, UR63 ;  /* 0x0000003f00347c82 */ /* 0x000fe20008000000 */
[----:B------:R-:W-:Y:S02]  /*8fa0*/  LOP3.LUT R46, R46, 0x1, RZ, 0x3c, !PT ;  /* 0x000000012e2e7812 */ /* 0x000fe400078e3cff */
[----:B---3--:R-:W-:Y:S02]  /*8fb0*/  SEL R0, RZ, 0x1, P0 ;  /* 0x00000001ff007807 */ /* 0x008fe40000000000 */
[----:B------:R-:W-:Y:S02]  /*8fc0*/  SEL R22, R22, RZ, P0 ;  /* 0x000000ff16167207 */ /* 0x000fe40000000000 */
[----:B------:R-:W-:Y:S01]  /*8fd0*/  LOP3.LUT R47, R47, R0, RZ, 0x3c, !PT ;  /* 0x000000002f2f7212 */ /* 0x000fe200078e3cff */
[----:B------:R-:W-:Y:S02]  /*8fe0*/  UIADD3 UR24, UPT, UPT, UR36, UR5, URZ ;  /* 0x0000000524187290 */ /* 0x000fe4000fffe0ff */
[----:B------:R-:W-:Y:S01]  /*8ff0*/  UIADD3 UR51, UPT, UPT, UR37, UR4, URZ ;  /* 0x0000000425337290 */ /* 0x000fe2000fffe0ff */
[----:B------:R-:W-:Y:S11]  /*9000*/  BRA.U UP0, `(.L_x_132) ;  /* 0xffffffcd00307547 */ /* 0x000ff6000b83ffff */
[----:B------:R-:W-:-:S13]  /*9010*/  R2UR UR4, R59 ;  /* 0x000000003b0472ca */ /* 0x000fda00000e0000 */
[----:B------:R-:W-:-:S09]  /*9020*/  UISETP.NE.AND UP0, UPT, UR4, URZ, UPT ;  /* 0x000000ff0400728c */ /* 0x000fd2000bf05270 */
[----:B------:R-:W-:Y:S05]  /*9030*/  BRA.U !UP0, `(.L_x_133) ;  /* 0x0000000108487547 */ /* 0x000fea000b800000 */
[----:B------:R-:W3:Y:S02]  /*9040*/  LDCU.64 UR4, c[0x0][0x990] ;  /* 0x00013200ff0477ac */ /* 0x000ee40008000a00 */
[----:B---3--:R-:W-:-:S04]  /*9050*/  UISETP.NE.U32.AND UP0, UPT, UR4, URZ, UPT ;  /* 0x000000ff0400728c */ /* 0x008fc8000bf05070 */
[----:B------:R-:W-:-:S09]  /*9060*/  UISETP.NE.AND.EX UP0, UPT, UR5, URZ, UPT, UP0 ;  /* 0x000000ff0500728c */ /* 0x000fd2000bf05300 */
[----:B------:R-:W-:Y:S05]  /*9070*/  BRA.U UP0, `(.L_x_134) ;  /* 0x00000001000c7547 */ /* 0x000fea000b800000 */
[----:B------:R-:W-:-:S13]  /*9080*/  FSETP.NEU.AND P0, PT, R27, RZ, PT ;  /* 0x000000ff1b00720b */ /* 0x000fda0003f0d000 */
[----:B------:R-:W-:Y:S05]  /*9090*/  @!P0 EXIT ;  /* 0x000000000000894d */ /* 0x000fea0003800000 */
[----:B------:R-:W-:Y:S05]  /*90a0*/  BRA `(.L_x_133) ;  /* 0x00000000002c7947 */ /* 0x000fea0003800000 */
.L_x_134:
[----:B------:R-:W-:Y:S01]  /*90b0*/  ISETP.NE.AND P0, PT, R66, RZ, PT ;  /* 0x000000ff4200720c */ /* 0x000fe20003f05270 */
[----:B------:R-:W-:-:S12]  /*90c0*/  BSSY.RECONVERGENT B0, `(.L_x_133) ;  /* 0x0000009000007945 */ /* 0x000fd80003800200 */
[----:B------:R-:W-:Y:S05]  /*90d0*/  @P0 BRA `(.L_x_135) ;  /* 0x0000000000140947 */ /* 0x000fea0003800000 */
[----:B------:R-:W3:Y:S02]  /*90e0*/  LDCU.64 UR4, c[0x0][0x988] ;  /* 0x00013100ff0477ac */ /* 0x000ee40008000a00 */
[----:B---3--:R-:W-:-:S04]  /*90f0*/  ISETP.NE.U32.AND P0, PT, RZ, UR4, PT ;  /* 0x00000004ff007c0c */ /* 0x008fc8000bf05070 */
[----:B------:R-:W-:-:S13]  /*9100*/  ISETP.NE.AND.EX P0, PT, RZ, UR5, PT, P0 ;  /* 0x00000005ff007c0c */ /* 0x000fda000bf05300 */
[----:B------:R-:W-:Y:S05]  /*9110*/  @!P0 EXIT ;  /* 0x000000000000894d */ /* 0x000fea0003800000 */
[----:B------:R-:W-:Y:S05]  /*9120*/  BRA `(.L_x_136) ;  /* 0x0000000000087947 */ /* 0x000fea0003800000 */
.L_x_135:
[----:B------:R-:W-:-:S13]  /*9130*/  FSETP.NEU.AND P0, PT, R27, RZ, PT ;  /* 0x000000ff1b00720b */ /* 0x000fda0003f0d000 */
[----:B------:R-:W-:Y:S05]  /*9140*/  @!P0 EXIT ;  /* 0x000000000000894d */ /* 0x000fea0003800000 */
.L_x_136:
[----:B------:R-:W-:Y:S05]  /*9150*/  BSYNC.RECONVERGENT B0 ;  /* 0x0000000000007941 */ /* 0x000fea0003800200 */
.L_x_133:
[----:B------:R-:W3:Y:S01]  /*9160*/  S2UR UR5, SR_CgaCtaId ;  /* 0x00000000000579c3 */ /* 0x000ee20000008800 */
[----:B------:R-:W-:Y:S01]  /*9170*/  ULEA UR4, UR50, UR49, 0x3 ;  /* 0x0000003132047291 */ /* 0x000fe2000f8e18ff */
[----:B------:R-:W-:-:S04]  /*9180*/  DEPBAR.LE SB0, 0x0 ;  /* 0x000080000000791a */ /* 0x000fc80000000000 */
[----:B------:R-:W-:-:S04]  /*9190*/  UIADD3 UR4, UPT, UPT, UR4, 0x130, URZ ;  /* 0x0000013004047890 */ /* 0x000fc8000fffe0ff */
[----:B---3--:R-:W-:-:S09]  /*91a0*/  UPRMT UR4, UR5, 0x654, UR4 ;  /* 0x0000065405047896 */ /* 0x008fd20008000004 */
[----:B------:R-:W-:Y:S01]  /*91b0*/  SYNCS.ARRIVE.TRANS64.RED.A1T0 RZ, [UR4], RZ ;  /* 0x000000ffffff79a7 */ /* 0x000fe20008100404 */
[----:B------:R-:W-:Y:S05]  /*91c0*/  EXIT ;  /* 0x000000000000794d */ /* 0x000fea0003800000 */
.L_x_20:
[----:B------:R-:W-:Y:S07]  /*91d0*/  MOV R0, UR9 ;  /* 0x0000000900007c02 */ /* 0x000fee0008000f00 */
.L_x_137:
[----:B--2---:R2:W3:Y:S02]  /*91e0*/  SYNCS.PHASECHK.TRANS64.TRYWAIT P0, [R0+URZ+0x88], R4 ;  /* 0x00008804000075a7 */ /* 0x0044e400080011ff */
[----:B---3--:R-:W-:Y:S05]  /*91f0*/  @!P0 NANOSLEEP.SYNCS 0x989680 ;  /* 0x009896800000895d */ /* 0x008fea0003900000 */
[----:B------:R-:W3:Y:S02]  /*9200*/  @!P0 SYNCS.PHASECHK.TRANS64 P0, [R0+URZ+0x88], R4 ;  /* 0x00008804000085a7 */ /* 0x000ee400080010ff */
[----:B---3--:R-:W-:Y:S05]  /*9210*/  @!P0 BRA `(.L_x_137) ;  /* 0xfffffffc00f08947 */ /* 0x008fea000383ffff */
[----:B------:R-:W-:Y:S05]  /*9220*/  BRA `(.L_x_19) ;  /* 0xffffff8800047947 */ /* 0x000fea000383ffff */
.L_x_26:
[----:B------:R-:W-:Y:S07]  /*9230*/  MOV R0, UR9 ;  /* 0x0000000900007c02 */ /* 0x000fee0008000f00 */
.L_x_138:
[----:B--2---:R2:W4:Y:S02]  /*9240*/  SYNCS.PHASECHK.TRANS64.TRYWAIT P0, [R0+URZ+0x88], R4 ;  /* 0x00008804000075a7 */ /* 0x00452400080011ff */
[----:B----4-:R-:W-:Y:S05]  /*9250*/  @!P0 NANOSLEEP.SYNCS 0x989680 ;  /* 0x009896800000895d */ /* 0x010fea0003900000 */
[----:B------:R-:W4:Y:S02]  /*9260*/  @!P0 SYNCS.PHASECHK.TRANS64 P0, [R0+URZ+0x88], R4 ;  /* 0x00008804000085a7 */ /* 0x000f2400080010ff */
[----:B----4-:R-:W-:Y:S05]  /*9270*/  @!P0 BRA `(.L_x_138) ;  /* 0xfffffffc00f08947 */ /* 0x010fea000383ffff */
[----:B------:R-:W-:Y:S05]  /*9280*/  BRA `(.L_x_25) ;  /* 0xffffff8c00947947 */ /* 0x000fea000383ffff */
.L_x_30:
[----:B-1----:R-:W-:-:S07]  /*9290*/  MOV R0, UR30 ;  /* 0x0000001e00007c02 */ /* 0x002fce0008000f00 */
.L_x_139:
[----:B-1----:R1:W2:Y:S02]  /*92a0*/  SYNCS.PHASECHK.TRANS64.TRYWAIT P0, [R0+URZ+0x160], R3 ;  /* 0x00016003000075a7 */ /* 0x0022a400080011ff */
[----:B--2---:R-:W-:Y:S05]  /*92b0*/  @!P0 NANOSLEEP.SYNCS 0x989680 ;  /* 0x009896800000895d */ /* 0x004fea0003900000 */
[----:B------:R-:W2:Y:S02]  /*92c0*/  @!P0 SYNCS.PHASECHK.TRANS64 P0, [R0+URZ+0x160], R3 ;  /* 0x00016003000085a7 */ /* 0x000ea400080010ff */
[----:B--2---:R-:W-:Y:S05]  /*92d0*/  @!P0 BRA `(.L_x_139) ;  /* 0xfffffffc00f08947 */ /* 0x004fea000383ffff */
[----:B------:R-:W-:Y:S05]  /*92e0*/  BRA `(.L_x_140) ;  /* 0xffffff9000647947 */ /* 0x000fea000383ffff */
.L_x_34:
[----:B------:R-:W-:-:S07]  /*92f0*/  MOV R0, UR4 ;  /* 0x0000000400007c02 */ /* 0x000fce0008000f00 */
.L_x_141:
[----:B-1----:R1:W2:Y:S02]  /*9300*/  SYNCS.PHASECHK.TRANS64.TRYWAIT P0, [R0+URZ], R2 ;  /* 0x00000002000075a7 */ /* 0x0022a400080011ff */
[----:B--2---:R-:W-:Y:S05]  /*9310*/  @!P0 NANOSLEEP.SYNCS 0x989680 ;  /* 0x009896800000895d */ /* 0x004fea0003900000 */
[----:B------:R-:W2:Y:S02]  /*9320*/  @!P0 SYNCS.PHASECHK.TRANS64 P0, [R0+URZ], R2 ;  /* 0x00000002000085a7 */ /* 0x000ea400080010ff */
[----:B--2---:R-:W-:Y:S05]  /*9330*/  @!P0 BRA `(.L_x_141) ;  /* 0xfffffffc00f08947 */ /* 0x004fea000383ffff */
[----:B------:R-:W-:Y:S05]  /*9340*/  BRA `(.L_x_142) ;  /* 0xffffff9400fc7947 */ /* 0x000fea000383ffff */
.L_x_35:
[----:B------:R-:W-:-:S07]  /*9350*/  MOV R0, UR5 ;  /* 0x0000000500007c02 */ /* 0x000fce0008000f00 */
.L_x_143:
[----:B-1----:R1:W2:Y:S02]  /*9360*/  SYNCS.PHASECHK.TRANS64.TRYWAIT P0, [R0+URZ], R2 ;  /* 0x00000002000075a7 */ /* 0x0022a400080011ff */
[----:B--2---:R-:W-:Y:S05]  /*9370*/  @!P0 NANOSLEEP.SYNCS 0x989680 ;  /* 0x009896800000895d */ /* 0x004fea0003900000 */
[----:B------:R-:W2:Y:S02]  /*9380*/  @!P0 SYNCS.PHASECHK.TRANS64 P0, [R0+URZ], R2 ;  /* 0x00000002000085a7 */ /* 0x000ea400080010ff */
[----:B--2---:R-:W-:Y:S05]  /*9390*/  @!P0 BRA `(.L_x_143) ;  /* 0xfffffffc00f08947 */ /* 0x004fea000383ffff */
[----:B------:R-:W-:Y:S05]  /*93a0*/  BRA `(.L_x_144) ;  /* 0xffffff98000c7947 */ /* 0x000fea000383ffff */
.L_x_36:
[----:B------:R-:W-:-:S07]  /*93b0*/  MOV R0, UR5 ;  /* 0x0000000500007c02 */ /* 0x000fce0008000f00 */
.L_x_145:
[----:B-1----:R1:W2:Y:S02]  /*93c0*/  SYNCS.PHASECHK.TRANS64.TRYWAIT P0, [R0+URZ], R2 ;  /* 0x00000002000075a7 */ /* 0x0022a400080011ff */
[----:B--2---:R-:W-:Y:S05]  /*93d0*/  @!P0 NANOSLEEP.SYNCS 0x989680 ;  /* 0x009896800000895d */ /* 0x004fea0003900000 */
[----:B------:R-:W2:Y:S02]  /*93e0*/  @!P0 SYNCS.PHASECHK.TRANS64 P0, [R0+URZ], R2 ;  /* 0x00000002000085a7 */ /* 0x000ea400080010ff */
[----:B--2---:R-:W-:Y:S05]  /*93f0*/  @!P0 BRA `(.L_x_145) ;  /* 0xfffffffc00f08947 */ /* 0x004fea000383ffff */
[----:B------:R-:W-:Y:S05]  /*9400*/  BRA `(.L_x_146) ;  /* 0xffffff98001c7947 */ /* 0x000fea000383ffff */
.L_x_37:
[----:B------:R-:W-:-:S07]  /*9410*/  MOV R0, UR5 ;  /* 0x0000000500007c02 */ /* 0x000fce0008000f00 */
.L_x_147:
[----:B-1----:R1:W2:Y:S02]  /*9420*/  SYNCS.PHASECHK.TRANS64.TRYWAIT P0, [R0+URZ], R2 ;  /* 0x00000002000075a7 */ /* 0x0022a400080011ff */
[----:B--2---:R-:W-:Y:S05]  /*9430*/  @!P0 NANOSLEEP.SYNCS 0x989680 ;  /* 0x009896800000895d */ /* 0x004fea0003900000 */
[----:B------:R-:W2:Y:S02]  /*9440*/  @!P0 SYNCS.PHASECHK.TRANS64 P0, [R0+URZ], R2 ;  /* 0x00000002000085a7 */ /* 0x000ea400080010ff */
[----:B--2---:R-:W-:Y:S05]  /*9450*/  @!P0 BRA `(.L_x_147) ;  /* 0xfffffffc00f08947 */ /* 0x004fea000383ffff */
[----:B------:R-:W-:Y:S05]  /*9460*/  BRA `(.L_x_148) ;  /* 0xffffff98002c7947 */ /* 0x000fea000383ffff */
.L_x_38:
[----:B------:R-:W-:-:S07]  /*9470*/  MOV R0, UR5 ;  /* 0x0000000500007c02 */ /* 0x000fce0008000f00 */
.L_x_149:
[----:B-1----:R1:W2:Y:S02]  /*9480*/  SYNCS.PHASECHK.TRANS64.TRYWAIT P0, [R0+URZ], R2 ;  /* 0x00000002000075a7 */ /* 0x0022a400080011ff */
[----:B--2---:R-:W-:Y:S05]  /*9490*/  @!P0 NANOSLEEP.SYNCS 0x989680 ;  /* 0x009896800000895d */ /* 0x004fea0003900000 */
[----:B------:R-:W2:Y:S02]  /*94a0*/  @!P0 SYNCS.PHASECHK.TRANS64 P0, [R0+URZ], R2 ;  /* 0x00000002000085a7 */ /* 0x000ea400080010ff */
[----:B--2---:R-:W-:Y:S05]  /*94b0*/  @!P0 BRA `(.L_x_149) ;  /* 0xfffffffc00f08947 */ /* 0x004fea000383ffff */
[----:B------:R-:W-:Y:S05]  /*94c0*/  BRA `(.L_x_150) ;  /* 0xffffff98003c7947 */ /* 0x000fea000383ffff */
.L_x_39:
[----:B------:R-:W-:-:S07]  /*94d0*/  MOV R0, UR5 ;  /* 0x0000000500007c02 */ /* 0x000fce0008000f00 */
.L_x_151:
[----:B-1----:R1:W2:Y:S02]  /*94e0*/  SYNCS.PHASECHK.TRANS64.TRYWAIT P0, [R0+URZ], R2 ;  /* 0x00000002000075a7 */ /* 0x0022a400080011ff */
[----:B--2---:R-:W-:Y:S05]  /*94f0*/  @!P0 NANOSLEEP.SYNCS 0x989680 ;  /* 0x009896800000895d */ /* 0x004fea0003900000 */
[----:B------:R-:W2:Y:S02]  /*9500*/  @!P0 SYNCS.PHASECHK.TRANS64 P0, [R0+URZ], R2 ;  /* 0x00000002000085a7 */ /* 0x000ea400080010ff */
[----:B--2---:R-:W-:Y:S05]  /*9510*/  @!P0 BRA `(.L_x_151) ;  /* 0xfffffffc00f08947 */ /* 0x004fea000383ffff */
[----:B------:R-:W-:Y:S05]  /*9520*/  BRA `(.L_x_152) ;  /* 0xffffff98004c7947 */ /* 0x000fea000383ffff */
.L_x_40:
[----:B------:R-:W-:-:S07]  /*9530*/  MOV R0, UR5 ;  /* 0x0000000500007c02 */ /* 0x000fce0008000f00 */
.L_x_153:
[----:B-1----:R1:W2:Y:S02]  /*9540*/  SYNCS.PHASECHK.TRANS64.TRYWAIT P0, [R0+URZ], R2 ;  /* 0x00000002000075a7 */ /* 0x0022a400080011ff */
[----:B--2---:R-:W-:Y:S05]  /*9550*/  @!P0 NANOSLEEP.SYNCS 0x989680 ;  /* 0x009896800000895d */ /* 0x004fea0003900000 */
[----:B------:R-:W2:Y:S02]  /*9560*/  @!P0 SYNCS.PHASECHK.TRANS64 P0, [R0+URZ], R2 ;  /* 0x00000002000085a7 */ /* 0x000ea400080010ff */
[----:B--2---:R-:W-:Y:S05]  /*9570*/  @!P0 BRA `(.L_x_153) ;  /* 0xfffffffc00f08947 */ /* 0x004fea000383ffff */
[----:B------:R-:W-:Y:S05]  /*9580*/  BRA `(.L_x_154) ;  /* 0xffffff98005c7947 */ /* 0x000fea000383ffff */
.L_x_41:
[----:B------:R-:W-:-:S07]  /*9590*/  MOV R0, UR5 ;  /* 0x0000000500007c02 */ /* 0x000fce0008000f00 */
.L_x_155:
[----:B-1----:R1:W2:Y:S02]  /*95a0*/  SYNCS.PHASECHK.TRANS64.TRYWAIT P0, [R0+URZ], R2 ;  /* 0x00000002000075a7 */ /* 0x0022a400080011ff */
[----:B--2---:R-:W-:Y:S05]  /*95b0*/  @!P0 NANOSLEEP.SYNCS 0x989680 ;  /* 0x009896800000895d */ /* 0x004fea0003900000 */
[----:B------:R-:W2:Y:S02]  /*95c0*/  @!P0 SYNCS.PHASECHK.TRANS64 P0, [R0+URZ], R2 ;  /* 0x00000002000085a7 */ /* 0x000ea400080010ff */
[----:B--2---:R-:W-:Y:S05]  /*95d0*/  @!P0 BRA `(.L_x_155) ;  /* 0xfffffffc00f08947 */ /* 0x004fea000383ffff */
[----:B------:R-:W-:Y:S05]  /*95e0*/  BRA `(.L_x_156) ;  /* 0xffffff98006c7947 */ /* 0x000fea000383ffff */
.L_x_42:
[----:B------:R-:W-:-:S07]  /*95f0*/  MOV R0, UR5 ;  /* 0x0000000500007c02 */ /* 0x000fce0008000f00 */
.L_x_157:
[----:B-1----:R1:W2:Y:S02]  /*9600*/  SYNCS.PHASECHK.TRANS64.TRYWAIT P0, [R0+URZ], R2 ;  /* 0x00000002000075a7 */ /* 0x0022a400080011ff */
[----:B--2---:R-:W-:Y:S05]  /*9610*/  @!P0 NANOSLEEP.SYNCS 0x989680 ;  /* 0x009896800000895d */ /* 0x004fea0003900000 */
[----:B------:R-:W2:Y:S02]  /*9620*/  @!P0 SYNCS.PHASECHK.TRANS64 P0, [R0+URZ], R2 ;  /* 0x00000002000085a7 */ /* 0x000ea400080010ff */
[----:B--2---:R-:W-:Y:S05]  /*9630*/  @!P0 BRA `(.L_x_157) ;  /* 0xfffffffc00f08947 */ /* 0x004fea000383ffff */
[----:B------:R-:W-:Y:S05]  /*9640*/  BRA `(.L_x_158) ;  /* 0xffffff98007c7947 */ /* 0x000fea000383ffff */
.L_x_43:
[----:B------:R-:W-:-:S07]  /*9650*/  MOV R0, UR5 ;  /* 0x0000000500007c02 */ /* 0x000fce0008000f00 */
.L_x_159:
[----:B-1----:R1:W2:Y:S02]  /*9660*/  SYNCS.PHASECHK.TRANS64.TRYWAIT P0, [R0+URZ], R2 ;  /* 0x00000002000075a7 */ /* 0x0022a400080011ff */
[----:B--2---:R-:W-:Y:S05]  /*9670*/  @!P0 NANOSLEEP.SYNCS 0x989680 ;  /* 0x009896800000895d */ /* 0x004fea0003900000 */
[----:B------:R-:W2:Y:S02]  /*9680*/  @!P0 SYNCS.PHASECHK.TRANS64 P0, [R0+URZ], R2 ;  /* 0x00000002000085a7 */ /* 0x000ea400080010ff */
[----:B--2---:R-:W-:Y:S05]  /*9690*/  @!P0 BRA `(.L_x_159) ;  /* 0xfffffffc00f08947 */ /* 0x004fea000383ffff */
[----:B------:R-:W-:Y:S05]  /*96a0*/  BRA `(.L_x_160) ;  /* 0xffffff98008c7947 */ /* 0x000fea000383ffff */
.L_x_44:
[----:B------:R-:W-:-:S07]  /*96b0*/  MOV R0, UR5 ;  /* 0x0000000500007c02 */ /* 0x000fce0008000f00 */
.L_x_161:
[----:B-1----:R1:W2:Y:S02]  /*96c0*/  SYNCS.PHASECHK.TRANS64.TRYWAIT P0, [R0+URZ], R2 ;  /* 0x00000002000075a7 */ /* 0x0022a400080011ff */
[----:B--2---:R-:W-:Y:S05]  /*96d0*/  @!P0 NANOSLEEP.SYNCS 0x989680 ;  /* 0x009896800000895d */ /* 0x004fea0003900000 */
[----:B------:R-:W2:Y:S02]  /*96e0*/  @!P0 SYNCS.PHASECHK.TRANS64 P0, [R0+URZ], R2 ;  /* 0x00000002000085a7 */ /* 0x000ea400080010ff */
[----:B--2---:R-:W-:Y:S05]  /*96f0*/  @!P0 BRA `(.L_x_161) ;  /* 0xfffffffc00f08947 */ /* 0x004fea000383ffff */
[----:B------:R-:W-:Y:S05]  /*9700*/  BRA `(.L_x_162) ;  /* 0xffffff98009c7947 */ /* 0x000fea000383ffff */
.L_x_45:
[----:B------:R-:W-:-:S07]  /*9710*/  MOV R0, UR5 ;  /* 0x0000000500007c02 */ /* 0x000fce0008000f00 */
.L_x_163:
[----:B-1----:R1:W2:Y:S02]  /*9720*/  SYNCS.PHASECHK.TRANS64.TRYWAIT P0, [R0+URZ], R2 ;  /* 0x00000002000075a7 */ /* 0x0022a400080011ff */
[----:B--2---:R-:W-:Y:S05]  /*9730*/  @!P0 NANOSLEEP.SYNCS 0x989680 ;  /* 0x009896800000895d */ /* 0x004fea0003900000 */
[----:B------:R-:W2:Y:S02]  /*9740*/  @!P0 SYNCS.PHASECHK.TRANS64 P0, [R0+URZ], R2 ;  /* 0x00000002000085a7 */ /* 0x000ea400080010ff */
[----:B--2---:R-:W-:Y:S05]  /*9750*/  @!P0 BRA `(.L_x_163) ;  /* 0xfffffffc00f08947 */ /* 0x004fea000383ffff */
[----:B------:R-:W-:Y:S05]  /*9760*/  BRA `(.L_x_164) ;  /* 0xffffff9800ac7947 */ /* 0x000fea000383ffff */
.L_x_46:
[----:B------:R-:W-:-:S07]  /*9770*/  MOV R0, UR5 ;  /* 0x0000000500007c02 */ /* 0x000fce0008000f00 */
.L_x_165:
[----:B-1----:R1:W2:Y:S02]  /*9780*/  SYNCS.PHASECHK.TRANS64.TRYWAIT P0, [R0+URZ], R2 ;  /* 0x00000002000075a7 */ /* 0x0022a400080011ff */
[----:B--2---:R-:W-:Y:S05]  /*9790*/  @!P0 NANOSLEEP.SYNCS 0x989680 ;  /* 0x009896800000895d */ /* 0x004fea0003900000 */
[----:B------:R-:W2:Y:S02]  /*97a0*/  @!P0 SYNCS.PHASECHK.TRANS64 P0, [R0+URZ], R2 ;  /* 0x00000002000085a7 */ /* 0x000ea400080010ff */
[----:B--2---:R-:W-:Y:S05]  /*97b0*/  @!P0 BRA `(.L_x_165) ;  /* 0xfffffffc00f08947 */ /* 0x004fea000383ffff */
[----:B------:R-:W-:Y:S05]  /*97c0*/  BRA `(.L_x_166) ;  /* 0xffffff9800bc7947 */ /* 0x000fea000383ffff */
.L_x_47:
[----:B------:R-:W-:-:S07]  /*97d0*/  MOV R0, UR5 ;  /* 0x0000000500007c02 */ /* 0x000fce0008000f00 */
.L_x_167:
[----:B-1----:R1:W2:Y:S02]  /*97e0*/  SYNCS.PHASECHK.TRANS64.TRYWAIT P0, [R0+URZ], R2 ;  /* 0x00000002000075a7 */ /* 0x0022a400080011ff */
[----:B--2---:R-:W-:Y:S05]  /*97f0*/  @!P0 NANOSLEEP.SYNCS 0x989680 ;  /* 0x009896800000895d */ /* 0x004fea0003900000 */
[----:B------:R-:W2:Y:S02]  /*9800*/  @!P0 SYNCS.PHASECHK.TRANS64 P0, [R0+URZ], R2 ;  /* 0x00000002000085a7 */ /* 0x000ea400080010ff */
[----:B--2---:R-:W-:Y:S05]  /*9810*/  @!P0 BRA `(.L_x_167) ;  /* 0xfffffffc00f08947 */ /* 0x004fea000383ffff */
[----:B------:R-:W-:Y:S05]  /*9820*/  BRA `(.L_x_168) ;  /* 0xffffff9800cc7947 */ /* 0x000fea000383ffff */
.L_x_48:
[----:B------:R-:W-:-:S07]  /*9830*/  MOV R0, UR5 ;  /* 0x0000000500007c02 */ /* 0x000fce0008000f00 */
.L_x_169:
[----:B-1----:R1:W2:Y:S02]  /*9840*/  SYNCS.PHASECHK.TRANS64.TRYWAIT P0, [R0+URZ], R2 ;  /* 0x00000002000075a7 */ /* 0x0022a400080011ff */
[----:B--2---:R-:W-:Y:S05]  /*9850*/  @!P0 NANOSLEEP.SYNCS 0x989680 ;  /* 0x009896800000895d */ /* 0x004fea0003900000 */
[----:B------:R-:W2:Y:S02]  /*9860*/  @!P0 SYNCS.PHASECHK.TRANS64 P0, [R0+URZ], R2 ;  /* 0x00000002000085a7 */ /* 0x000ea400080010ff */
[----:B--2---:R-:W-:Y:S05]  /*9870*/  @!P0 BRA `(.L_x_169) ;  /* 0xfffffffc00f08947 */ /* 0x004fea000383ffff */
[----:B------:R-:W-:Y:S05]  /*9880*/  BRA `(.L_x_170) ;  /* 0xffffff9800dc7947 */ /* 0x000fea000383ffff */
.L_x_49:
[----:B------:R-:W-:-:S07]  /*9890*/  MOV R0, UR5 ;  /* 0x0000000500007c02 */ /* 0x000fce0008000f00 */
.L_x_171:
[----:B-1----:R1:W2:Y:S02]  /*98a0*/  SYNCS.PHASECHK.TRANS64.TRYWAIT P0, [R0+URZ], R2 ;  /* 0x00000002000075a7 */ /* 0x0022a400080011ff */
[----:B--2---:R-:W-:Y:S05]  /*98b0*/  @!P0 NANOSLEEP.SYNCS 0x989680 ;  /* 0x009896800000895d */ /* 0x004fea0003900000 */
[----:B------:R-:W2:Y:S02]  /*98c0*/  @!P0 SYNCS.PHASECHK.TRANS64 P0, [R0+URZ], R2 ;  /* 0x00000002000085a7 */ /* 0x000ea400080010ff */
[----:B--2---:R-:W-:Y:S05]  /*98d0*/  @!P0 BRA `(.L_x_171) ;  /* 0xfffffffc00f08947 */ /* 0x004fea000383ffff */
[----:B------:R-:W-:Y:S05]  /*98e0*/  BRA `(.L_x_172) ;  /* 0xffffff9800ec7947 */ /* 0x000fea000383ffff */
.L_x_52:
[----:B------:R-:W-:-:S07]  /*98f0*/  MOV R4, UR4 ;  /* 0x0000000400047c02 */ /* 0x000fce0008000f00 */
.L_x_173:
[----:B--2---:R2:W3:Y:S02]  /*9900*/  SYNCS.PHASECHK.TRANS64.TRYWAIT P1, [R4+URZ+0x168], R6 ;  /* 0x00016806040075a7 */ /* 0x0044e400080211ff */
[----:B---3--:R-:W-:Y:S05]  /*9910*/  @!P1 NANOSLEEP.SYNCS 0x989680 ;  /* 0x009896800000995d */ /* 0x008fea0003900000 */
[----:B------:R-:W3:Y:S02]  /*9920*/  @!P1 SYNCS.PHASECHK.TRANS64 P1, [R4+URZ+0x168], R6 ;  /* 0x00016806040095a7 */ /* 0x000ee400080210ff */
[----:B---3--:R-:W-:Y:S05]  /*9930*/  @!P1 BRA `(.L_x_173) ;  /* 0xfffffffc00f09947 */ /* 0x008fea000383ffff */
[----:B------:R-:W-:Y:S05]  /*9940*/  BRA `(.L_x_174) ;  /* 0xffffff9c005c7947 */ /* 0x000fea000383ffff */
.L_x_53:
[----:B--2---:R-:W-:-:S07]  /*9950*/  MOV R4, UR4 ;  /* 0x0000000400047c02 */ /* 0x004fce0008000f00 */
.L_x_175:
[----:B--2---:R2:W3:Y:S02]  /*9960*/  SYNCS.PHASECHK.TRANS64.TRYWAIT P1, [R4+URZ+0x160], R5 ;  /* 0x00016005040075a7 */ /* 0x0044e400080211ff */
[----:B---3--:R-:W-:Y:S05]  /*9970*/  @!P1 NANOSLEEP.SYNCS 0x989680 ;  /* 0x009896800000995d */ /* 0x008fea0003900000 */
[----:B------:R-:W3:Y:S02]  /*9980*/  @!P1 SYNCS.PHASECHK.TRANS64 P1, [R4+URZ+0x160], R5 ;  /* 0x00016005040095a7 */ /* 0x000ee400080210ff */
[----:B---3--:R-:W-:Y:S05]  /*9990*/  @!P1 BRA `(.L_x_175) ;  /* 0xfffffffc00f09947 */ /* 0x008fea000383ffff */
[----:B------:R-:W-:Y:S05]  /*99a0*/  BRA `(.L_x_176) ;  /* 0xffffff9c00647947 */ /* 0x000fea000383ffff */
.L_x_61:
[----:B------:R-:W-:-:S07]  /*99b0*/  MOV R0, UR18 ;  /* 0x0000001200007c02 */ /* 0x000fce0008000f00 */
.L_x_177:
[----:B-1----:R1:W2:Y:S02]  /*99c0*/  SYNCS.PHASECHK.TRANS64.TRYWAIT P0, [R0+URZ+0x160], R4 ;  /* 0x00016004000075a7 */ /* 0x0022a400080011ff */
[----:B--2---:R-:W-:Y:S05]  /*99d0*/  @!P0 NANOSLEEP.SYNCS 0x989680 ;  /* 0x009896800000895d */ /* 0x004fea0003900000 */
[----:B------:R-:W2:Y:S02]  /*99e0*/  @!P0 SYNCS.PHASECHK.TRANS64 P0, [R0+URZ+0x160], R4 ;  /* 0x00016004000085a7 */ /* 0x000ea400080010ff */
[----:B--2---:R-:W-:Y:S05]  /*99f0*/  @!P0 BRA `(.L_x_177) ;  /* 0xfffffffc00f08947 */ /* 0x004fea000383ffff */
[----:B------:R-:W-:Y:S05]  /*9a00*/  BRA `(.L_x_178) ;  /* 0xffffffa000e07947 */ /* 0x000fea000383ffff */
.L_x_62:
[----:B------:R-:W-:-:S07]  /*9a10*/  MOV R4, UR22 ;  /* 0x0000001600047c02 */ /* 0x000fce0008000f00 */
.L_x_179:
[----:B-1----:R1:W2:Y:S02]  /*9a20*/  SYNCS.PHASECHK.TRANS64.TRYWAIT P0, [R4+URZ+0x180], R0 ;  /* 0x00018000040075a7 */ /* 0x0022a400080011ff */
[----:B--2---:R-:W-:Y:S05]  /*9a30*/  @!P0 NANOSLEEP.SYNCS 0x989680 ;  /* 0x009896800000895d */ /* 0x004fea0003900000 */
[----:B------:R-:W2:Y:S02]  /*9a40*/  @!P0 SYNCS.PHASECHK.TRANS64 P0, [R4+URZ+0x180], R0 ;  /* 0x00018000040085a7 */ /* 0x000ea400080010ff */
[----:B--2---:R-:W-:Y:S05]  /*9a50*/  @!P0 BRA `(.L_x_179) ;  /* 0xfffffffc00f08947 */ /* 0x004fea000383ffff */
[----:B------:R-:W-:Y:S05]  /*9a60*/  BRA `(.L_x_180) ;  /* 0xffffffa000fc7947 */ /* 0x000fea000383ffff */
.L_x_65:
[----:B-1----:R-:W-:Y:S07]  /*9a70*/  MOV R0, UR16 ;  /* 0x0000001000007c02 */ /* 0x002fee0008000f00 */
.L_x_181:
[----:B-1----:R1:W2:Y:S02]  /*9a80*/  SYNCS.PHASECHK.TRANS64.TRYWAIT P0, [R0+URZ], R5 ;  /* 0x00000005000075a7 */ /* 0x0022a400080011ff */
[----:B--2---:R-:W-:Y:S05]  /*9a90*/  @!P0 NANOSLEEP.SYNCS 0x989680 ;  /* 0x009896800000895d */ /* 0x004fea0003900000 */
[----:B------:R-:W2:Y:S02]  /*9aa0*/  @!P0 SYNCS.PHASECHK.TRANS64 P0, [R0+URZ], R5 ;  /* 0x00000005000085a7 */ /* 0x000ea400080010ff */
[----:B--2---:R-:W-:Y:S05]  /*9ab0*/  @!P0 BRA `(.L_x_181) ;  /* 0xfffffffc00f08947 */ /* 0x004fea000383ffff */
[----:B------:R-:W-:Y:S05]  /*9ac0*/  BRA `(.L_x_64) ;  /* 0xffffffa400207947 */ /* 0x000fea000383ffff */
.L_x_68:
[----:B------:R-:W-:-:S07]  /*9ad0*/  MOV R0, UR4 ;  /* 0x0000000400007c02 */ /* 0x000fce0008000f00 */
.L_x_182:
[----:B-1----:R1:W3:Y:S02]  /*9ae0*/  SYNCS.PHASECHK.TRANS64.TRYWAIT P0, [R0+URZ], R2 ;  /* 0x00000002000075a7 */ /* 0x0022e400080011ff */
[----:B---3--:R-:W-:Y:S05]  /*9af0*/  @!P0 NANOSLEEP.SYNCS 0x989680 ;  /* 0x009896800000895d */ /* 0x008fea0003900000 */
[----:B------:R-:W3:Y:S02]  /*9b00*/  @!P0 SYNCS.PHASECHK.TRANS64 P0, [R0+URZ], R2 ;  /* 0x00000002000085a7 */ /* 0x000ee400080010ff */
[----:B---3--:R-:W-:Y:S05]  /*9b10*/  @!P0 BRA `(.L_x_182) ;  /* 0xfffffffc00f08947 */ /* 0x008fea000383ffff */
[----:B------:R-:W-:Y:S05]  /*9b20*/  BRA `(.L_x_183) ;  /* 0xffffffa400ec7947 */ /* 0x000fea000383ffff */
.L_x_69:
[----:B------:R-:W-:-:S07]  /*9b30*/  MOV R0, UR4 ;  /* 0x0000000400007c02 */ /* 0x000fce0008000f00 */
.L_x_184:
[----:B-1----:R1:W2:Y:S02]  /*9b40*/  SYNCS.PHASECHK.TRANS64.TRYWAIT P0, [R0+URZ], R2 ;  /* 0x00000002000075a7 */ /* 0x0022a400080011ff */
[----:B--2---:R-:W-:Y:S05]  /*9b50*/  @!P0 NANOSLEEP.SYNCS 0x989680 ;  /* 0x009896800000895d */ /* 0x004fea0003900000 */
[----:B------:R-:W2:Y:S02]  /*9b60*/  @!P0 SYNCS.PHASECHK.TRANS64 P0, [R0+URZ], R2 ;  /* 0x00000002000085a7 */ /* 0x000ea400080010ff */
[----:B--2---:R-:W-:Y:S05]  /*9b70*/  @!P0 BRA `(.L_x_184) ;  /* 0xfffffffc00f08947 */ /* 0x004fea000383ffff */
[----:B------:R-:W-:Y:S05]  /*9b80*/  BRA `(.L_x_185) ;  /* 0xffffffa400f87947 */ /* 0x000fea000383ffff */
.L_x_74:
[----:B------:R-:W-:Y:S07]  /*9b90*/  MOV R0, UR20 ;  /* 0x0000001400007c02 */ /* 0x000fee0008000f00 */
.L_x_186:
[----:B-1----:R1:W2:Y:S02]  /*9ba0*/  SYNCS.PHASECHK.TRANS64.TRYWAIT P0, [R0+URZ+0x160], R2 ;  /* 0x00016002000075a7 */ /* 0x0022a400080011ff */
[----:B--2---:R-:W-:Y:S05]  /*9bb0*/  @!P0 NANOSLEEP.SYNCS 0x989680 ;  /* 0x009896800000895d */ /* 0x004fea0003900000 */
[----:B------:R-:W2:Y:S02]  /*9bc0*/  @!P0 SYNCS.PHASECHK.TRANS64 P0, [R0+URZ+0x160], R2 ;  /* 0x00016002000085a7 */ /* 0x000ea400080010ff */
[----:B--2---:R-:W-:Y:S05]  /*9bd0*/  @!P0 BRA `(.L_x_186) ;  /* 0xfffffffc00f08947 */ /* 0x004fea000383ffff */
[----:B------:R-:W-:Y:S05]  /*9be0*/  BRA `(.L_x_187) ;  /* 0xffffffac00547947 */ /* 0x000fea000383ffff */
.L_x_77:
[----:B------:R-:W-:Y:S07]  /*9bf0*/  MOV R0, UR20 ;  /* 0x0000001400007c02 */ /* 0x000fee0008000f00 */
.L_x_188:
[----:B-1----:R1:W2:Y:S02]  /*9c00*/  SYNCS.PHASECHK.TRANS64.TRYWAIT P2, [R0+URZ+0x158], R2 ;  /* 0x00015802000075a7 */ /* 0x0022a400080411ff */
[----:B--2---:R-:W-:Y:S05]  /*9c10*/  @!P2 NANOSLEEP.SYNCS 0x989680 ;  /* 0x009896800000a95d */ /* 0x004fea0003900000 */
[----:B------:R-:W2:Y:S02]  /*9c20*/  @!P2 SYNCS.PHASECHK.TRANS64 P2, [R0+URZ+0x158], R2 ;  /* 0x000158020000a5a7 */ /* 0x000ea400080410ff */
[----:B--2---:R-:W-:Y:S05]  /*9c30*/  @!P2 BRA `(.L_x_188) ;  /* 0xfffffffc00f0a947 */ /* 0x004fea000383ffff */
[----:B------:R-:W-:Y:S05]  /*9c40*/  BRA `(.L_x_76) ;  /* 0xffffffb000b87947 */ /* 0x000fea000383ffff */
.L_x_80:
[----:B------:R-:W-:Y:S07]  /*9c50*/  MOV R2, UR20 ;  /* 0x0000001400027c02 */ /* 0x000fee0008000f00 */
.L_x_189:
[----:B-1----:R1:W2:Y:S02]  /*9c60*/  SYNCS.PHASECHK.TRANS64.TRYWAIT P1, [R2+URZ+0x130], R8 ;  /* 0x00013008020075a7 */ /* 0x0022a400080211ff */
[----:B--2---:R-:W-:Y:S05]  /*9c70*/  @!P1 NANOSLEEP.SYNCS 0x989680 ;  /* 0x009896800000995d */ /* 0x004fea0003900000 */
[----:B------:R-:W2:Y:S02]  /*9c80*/  @!P1 SYNCS.PHASECHK.TRANS64 P1, [R2+URZ+0x130], R8 ;  /* 0x00013008020095a7 */ /* 0x000ea400080210ff */
[----:B--2---:R-:W-:Y:S05]  /*9c90*/  @!P1 BRA `(.L_x_189) ;  /* 0xfffffffc00f09947 */ /* 0x004fea000383ffff */
[----:B------:R-:W-:Y:S05]  /*9ca0*/  BRA `(.L_x_190) ;  /* 0xffffffb4006c7947 */ /* 0x000fea000383ffff */
.L_x_81:
[----:B------:R-:W-:Y:S07]  /*9cb0*/  MOV R2, UR20 ;  /* 0x0000001400027c02 */ /* 0x000fee0008000f00 */
.L_x_191:
[----:B-1----:R1:W2:Y:S02]  /*9cc0*/  SYNCS.PHASECHK.TRANS64.TRYWAIT P1, [R2+URZ+0x138], R8 ;  /* 0x00013808020075a7 */ /* 0x0022a400080211ff */
[----:B--2---:R-:W-:Y:S05]  /*9cd0*/  @!P1 NANOSLEEP.SYNCS 0x989680 ;  /* 0x009896800000995d */ /* 0x004fea0003900000 */
[----:B------:R-:W2:Y:S02]  /*9ce0*/  @!P1 SYNCS.PHASECHK.TRANS64 P1, [R2+URZ+0x138], R8 ;  /* 0x00013808020095a7 */ /* 0x000ea400080210ff */
[----:B--2---:R-:W-:Y:S05]  /*9cf0*/  @!P1 BRA `(.L_x_191) ;  /* 0xfffffffc00f09947 */ /* 0x004fea000383ffff */
[----:B------:R-:W-:Y:S05]  /*9d00*/  BRA `(.L_x_192) ;  /* 0xffffffb400b47947 */ /* 0x000fea000383ffff */
.L_x_82:
[----:B------:R-:W-:Y:S07]  /*9d10*/  MOV R2, UR20 ;  /* 0x0000001400027c02 */ /* 0x000fee0008000f00 */
.L_x_193:
[----:B-1----:R1:W2:Y:S02]  /*9d20*/  SYNCS.PHASECHK.TRANS64.TRYWAIT P1, [R2+URZ+0x140], R8 ;  /* 0x00014008020075a7 */ /* 0x0022a400080211ff */
[----:B--2---:R-:W-:Y:S05]  /*9d30*/  @!P1 NANOSLEEP.SYNCS 0x989680 ;  /* 0x009896800000995d */ /* 0x004fea0003900000 */
[----:B------:R-:W2:Y:S02]  /*9d40*/  @!P1 SYNCS.PHASECHK.TRANS64 P1, [R2+URZ+0x140], R8 ;  /* 0x00014008020095a7 */ /* 0x000ea400080210ff */
[----:B--2---:R-:W-:Y:S05]  /*9d50*/  @!P1 BRA `(.L_x_193) ;  /* 0xfffffffc00f09947 */ /* 0x004fea000383ffff */
[----:B------:R-:W-:Y:S05]  /*9d60*/  BRA `(.L_x_194) ;  /* 0xffffffb400fc7947 */ /* 0x000fea000383ffff */
.L_x_83:
[----:B------:R-:W-:Y:S07]  /*9d70*/  MOV R0, UR20 ;  /* 0x0000001400007c02 */ /* 0x000fee0008000f00 */
.L_x_195:
[----:B-1----:R1:W2:Y:S02]  /*9d80*/  SYNCS.PHASECHK.TRANS64.TRYWAIT P0, [R0+URZ+0x148], R8 ;  /* 0x00014808000075a7 */ /* 0x0022a400080011ff */
[----:B--2---:R-:W-:Y:S05]  /*9d90*/  @!P0 NANOSLEEP.SYNCS 0x989680 ;  /* 0x009896800000895d */ /* 0x004fea0003900000 */
[----:B------:R-:W2:Y:S02]  /*9da0*/  @!P0 SYNCS.PHASECHK.TRANS64 P0, [R0+URZ+0x148], R8 ;  /* 0x00014808000085a7 */ /* 0x000ea400080010ff */
[----:B--2---:R-:W-:Y:S05]  /*9db0*/  @!P0 BRA `(.L_x_195) ;  /* 0xfffffffc00f08947 */ /* 0x004fea000383ffff */
[----:B------:R-:W-:Y:S05]  /*9dc0*/  BRA `(.L_x_196) ;  /* 0xffffffb800447947 */ /* 0x000fea000383ffff */
.L_x_85:
[----:B------:R-:W-:-:S07]  /*9dd0*/  MOV R0, UR20 ;  /* 0x0000001400007c02 */ /* 0x000fce0008000f00 */
.L_x_197:
[----:B--2---:R2:W3:Y:S02]  /*9de0*/  SYNCS.PHASECHK.TRANS64.TRYWAIT P0, [R0+URZ+0x130], R2 ;  /* 0x00013002000075a7 */ /* 0x0044e400080011ff */
[----:B---3--:R-:W-:Y:S05]  /*9df0*/  @!P0 NANOSLEEP.SYNCS 0x989680 ;  /* 0x009896800000895d */ /* 0x008fea0003900000 */
[----:B------:R-:W3:Y:S02]  /*9e00*/  @!P0 SYNCS.PHASECHK.TRANS64 P0, [R0+URZ+0x130], R2 ;  /* 0x00013002000085a7 */ /* 0x000ee400080010ff */
[----:B---3--:R-:W-:Y:S05]  /*9e10*/  @!P0 BRA `(.L_x_197) ;  /* 0xfffffffc00f08947 */ /* 0x008fea000383ffff */
[----:B------:R-:W-:Y:S05]  /*9e20*/  BRA `(.L_x_198) ;  /* 0xffffffb800a87947 */ /* 0x000fea000383ffff */
.L_x_86:
[----:B--2---:R-:W-:-:S07]  /*9e30*/  MOV R0, UR20 ;  /* 0x0000001400007c02 */ /* 0x004fce0008000f00 */
.L_x_199:
[----:B--2---:R2:W3:Y:S02]  /*9e40*/  SYNCS.PHASECHK.TRANS64.TRYWAIT P0, [R0+URZ+0x138], R2 ;  /* 0x00013802000075a7 */ /* 0x0044e400080011ff */
[----:B---3--:R-:W-:Y:S05]  /*9e50*/  @!P0 NANOSLEEP.SYNCS 0x989680 ;  /* 0x009896800000895d */ /* 0x008fea0003900000 */
[----:B------:R-:W3:Y:S02]  /*9e60*/  @!P0 SYNCS.PHASECHK.TRANS64 P0, [R0+URZ+0x138], R2 ;  /* 0x00013802000085a7 */ /* 0x000ee400080010ff */
[----:B---3--:R-:W-:Y:S05]  /*9e70*/  @!P0 BRA `(.L_x_199) ;  /* 0xfffffffc00f08947 */ /* 0x008fea000383ffff */
[----:B------:R-:W-:Y:S05]  /*9e80*/  BRA `(.L_x_200) ;  /* 0xffffffb800987947 */ /* 0x000fea000383ffff */
.L_x_87:
[----:B--2---:R-:W-:-:S07]  /*9e90*/  MOV R0, UR20 ;  /* 0x0000001400007c02 */ /* 0x004fce0008000f00 */
.L_x_201:
[----:B--2---:R2:W3:Y:S02]  /*9ea0*/  SYNCS.PHASECHK.TRANS64.TRYWAIT P0, [R0+URZ+0x140], R2 ;  /* 0x00014002000075a7 */ /* 0x0044e400080011ff */
[----:B---3--:R-:W-:Y:S05]  /*9eb0*/  @!P0 NANOSLEEP.SYNCS 0x989680 ;  /* 0x009896800000895d */ /* 0x008fea0003900000 */
[----:B------:R-:W3:Y:S02]  /*9ec0*/  @!P0 SYNCS.PHASECHK.TRANS64 P0, [R0+URZ+0x140], R2 ;  /* 0x00014002000085a7 */ /* 0x000ee400080010ff */
[----:B---3--:R-:W-:Y:S05]  /*9ed0*/  @!P0 BRA `(.L_x_201) ;  /* 0xfffffffc00f08947 */ /* 0x008fea000383ffff */
[----:B------:R-:W-:Y:S05]  /*9ee0*/  BRA `(.L_x_202) ;  /* 0xffffffb800887947 */ /* 0x000fea000383ffff */
.L_x_89:
[----:B------:R-:W-:Y:S07]  /*9ef0*/  MOV R0, UR49 ;  /* 0x0000003100007c02 */ /* 0x000fee0008000f00 */
.L_x_203:
[----:B-1----:R1:W2:Y:S02]  /*9f00*/  SYNCS.PHASECHK.TRANS64.TRYWAIT P0, [R0+URZ+0x160], R2 ;  /* 0x00016002000075a7 */ /* 0x0022a400080011ff */
[----:B--2---:R-:W-:Y:S05]  /*9f10*/  @!P0 NANOSLEEP.SYNCS 0x989680 ;  /* 0x009896800000895d */ /* 0x004fea0003900000 */
[----:B------:R-:W2:Y:S02]  /*9f20*/  @!P0 SYNCS.PHASECHK.TRANS64 P0, [R0+URZ+0x160], R2 ;  /* 0x00016002000085a7 */ /* 0x000ea400080010ff */
[----:B--2---:R-:W-:Y:S05]  /*9f30*/  @!P0 BRA `(.L_x_203) ;  /* 0xfffffffc00f08947 */ /* 0x004fea000383ffff */
[----:B------:R-:W-:Y:S05]  /*9f40*/  BRA `(.L_x_204) ;  /* 0xffffffbc006c7947 */ /* 0x000fea000383ffff */
.L_x_100:
[----:B-1----:R-:W-:Y:S04]  /*9f50*/  MOV R2, UR49 ;  /* 0x0000003100027c02 */ /* 0x002fe80008000f00 */
[----:B------:R1:W2:Y:S03]  /*9f60*/  SYNCS.PHASECHK.TRANS64.TRYWAIT P1, [R2+URZ+0x110], R3 ;  /* 0x00011003020075a7 */ /* 0x0002a600080211ff */
[----:B--2---:R-:W-:Y:S05]  /*9f70*/  @!P1 NANOSLEEP.SYNCS 0x989680 ;  /* 0x009896800000995d */ /* 0x004fea0003900000 */
[----:B------:R-:W2:Y:S02]  /*9f80*/  @!P1 SYNCS.PHASECHK.TRANS64 P1, [R2+URZ+0x110], R3 ;  /* 0x00011003020095a7 */ /* 0x000ea400080210ff */
[----:B--2---:R-:W-:Y:S05]  /*9f90*/  @!P1 BRA `(.L_x_100) ;  /* 0xfffffffc00ec9947 */ /* 0x004fea000383ffff */
[----:B------:R-:W-:Y:S05]  /*9fa0*/  BRA `(.L_x_99) ;  /* 0xffffffcc00407947 */ /* 0x000fea000383ffff */
.L_x_102:
[----:B-1----:R1:W4:Y:S02]  /*9fb0*/  SYNCS.PHASECHK.TRANS64.TRYWAIT P0, [R70+URZ+0x170], R0 ;  /* 0x00017000460075a7 */ /* 0x00232400080011ff */
[----:B----4-:R-:W-:Y:S05]  /*9fc0*/  @!P0 NANOSLEEP.SYNCS 0x989680 ;  /* 0x009896800000895d */ /* 0x010fea0003900000 */
[----:B------:R-:W4:Y:S02]  /*9fd0*/  @!P0 SYNCS.PHASECHK.TRANS64 P0, [R70+URZ+0x170], R0 ;  /* 0x00017000460085a7 */ /* 0x000f2400080010ff */
[----:B----4-:R-:W-:Y:S05]  /*9fe0*/  @!P0 BRA `(.L_x_102) ;  /* 0xfffffffc00f08947 */ /* 0x010fea000383ffff */
[----:B------:R-:W-:Y:S05]  /*9ff0*/  BRA `(.L_x_101) ;  /* 0xffffffcc00647947 */ /* 0x000fea000383ffff */
.L_x_111:
[----:B---3--:R3:W4:Y:S02]  /*a000*/  SYNCS.PHASECHK.TRANS64.TRYWAIT P0, [R4+URZ+0x110], R0 ;  /* 0x00011000040075a7 */ /* 0x00872400080011ff */
[----:B----4-:R-:W-:Y:S05]  /*a010*/  @!P0 NANOSLEEP.SYNCS 0x989680 ;  /* 0x009896800000895d */ /* 0x010fea0003900000 */
[----:B------:R-:W4:Y:S02]  /*a020*/  @!P0 SYNCS.PHASECHK.TRANS64 P0, [R4+URZ+0x110], R0 ;  /* 0x00011000040085a7 */ /* 0x000f2400080010ff */
[----:B----4-:R-:W-:Y:S05]  /*a030*/  @!P0 BRA `(.L_x_111) ;  /* 0xfffffffc00f08947 */ /* 0x010fea000383ffff */
[----:B------:R-:W-:Y:S05]  /*a040*/  BRA `(.L_x_110) ;  /* 0xffffffd4005c7947 */ /* 0x000fea000383ffff */
.L_x_119:
[----:B-1----:R1:W4:Y:S02]  /*a050*/  SYNCS.PHASECHK.TRANS64.TRYWAIT P0, [R2+URZ+0x110], R4 ;  /* 0x00011004020075a7 */ /* 0x00232400080011ff */
[----:B----4-:R-:W-:Y:S05]  /*a060*/  @!P0 NANOSLEEP.SYNCS 0x989680 ;  /* 0x009896800000895d */ /* 0x010fea0003900000 */
[----:B------:R-:W4:Y:S02]  /*a070*/  @!P0 SYNCS.PHASECHK.TRANS64 P0, [R2+URZ+0x110], R4 ;  /* 0x00011004020085a7 */ /* 0x000f2400080010ff */
[----:B----4-:R-:W-:Y:S05]  /*a080*/  @!P0 BRA `(.L_x_119) ;  /* 0xfffffffc00f08947 */ /* 0x010fea000383ffff */
[----:B------:R-:W-:Y:S05]  /*a090*/  BRA `(.L_x_118) ;  /* 0xffffffdc00747947 */ /* 0x000fea000383ffff */
.L_x_127:
[----:B---3--:R3:W4:Y:S02]  /*a0a0*/  SYNCS.PHASECHK.TRANS64.TRYWAIT P0, [R3+URZ+0x110], R0 ;  /* 0x00011000030075a7 */ /* 0x00872400080011ff */
[----:B----4-:R-:W-:Y:S05]  /*a0b0*/  @!P0 NANOSLEEP.SYNCS 0x989680 ;  /* 0x009896800000895d */ /* 0x010fea0003900000 */
[----:B------:R-:W4:Y:S02]  /*a0c0*/  @!P0 SYNCS.PHASECHK.TRANS64 P0, [R3+URZ+0x110], R0 ;  /* 0x00011000030085a7 */ /* 0x000f2400080010ff */
[----:B----4-:R-:W-:Y:S05]  /*a0d0*/  @!P0 BRA `(.L_x_127) ;  /* 0xfffffffc00f08947 */ /* 0x010fea000383ffff */
[----:B------:R-:W-:Y:S05]  /*a0e0*/  BRA `(.L_x_126) ;  /* 0xffffffe400887947 */ /* 0x000fea000383ffff */
        .weak           $__internal_0_$__cuda_sm10x_tcgen05_guardrail_trap_col_being_dealloced_not_returned_by_alloc
        .type           $__internal_0_$__cuda_sm10x_tcgen05_guardrail_trap_col_being_dealloced_not_returned_by_alloc,@function
        .size           $__internal_0_$__cuda_sm10x_tcgen05_guardrail_trap_col_being_dealloced_not_returned_by_alloc,($__internal_1_$__cuda_sm10x_tcgen05_guardrail_trap_phase_invalid_during_alloc - $__internal_0_$__cuda_sm10x_tcgen05_guardrail_trap_col_being_dealloced_not_returned_by_alloc)
$__internal_0_$__cuda_sm10x_tcgen05_guardrail_trap_col_being_dealloced_not_returned_by_alloc:
[----:B------:R-:W-:Y:S05]  /*a0f0*/  BPT.TRAP 0x1 ;  /* 0x000000040000795c */ /* 0x000fea0000300000 */
[----:B------:R-:W-:-:S04]  /*a100*/  HFMA2 R3, -RZ, RZ, 0, 0 ;  /* 0x00000000ff037431 */ /* 0x000fc800000001ff */
[----:B------:R-:W-:Y:S05]  /*a110*/  RET.REL.NODEC R2 `(_ZN7cutlass13device_kernelINS_4conv6kernel13ConvUniversalINS1_16ConvProblemShapeILNS1_8OperatorE0ELi3EEENS1_10collective14CollectiveConvINS1_47MainloopSm100TmaUmmaWarpSpecializedImplicitGemmILS5_0ELi17ELi3ELi1ELi2EN4cute5tupleIJNSA_1CILi1EEESD_SD_EEEEENSB_IJNSC_ILi64EEENSC_ILi128EEENSB_IJNSC_ILi32EEEEEEEEENS_10bfloat16_tESL_NSA_8TiledMMAINSA_8MMA_AtomIJNSA_20SM100_MMA_F16BF16_SSISL_SL_fLi64ELi128ELNSA_4UMMA5MajorE0ELSQ_0ELNSP_7ScaleInE0ELSR_0EEEEEENSA_6LayoutISE_NSB_IJNSC_ILi0EEESV_SV_EEEEENSB_IJNSA_10UnderscoreESY_SY_EEEEENS7_6detail27Sm100ImplicitGemmTileTraitsINSA_20SM90_TMA_LOAD_IM2COLENSA_14ComposedLayoutINSA_7SwizzleILi2ELi4ELi3EEENSA_18smem_ptr_flag_bitsILi16EEENSU_INSB_IJNSC_ILi8EEESI_EEENSB_IJSI_SD_EEEEEEEvEENS12_INSA_13SM90_TMA_LOADES1D_vEEEENS_8epilogue10collective18CollectiveEpilogueINS1I_23Sm100TmaWarpSpecializedILi4ELi2ELi16ELb1ELb0EEEJSK_NSB_IJNSU_ISG_SD_EENSU_ISI_SD_EEEEESL_NSB_IJNSB_IJllllEEESD_SV_EEESL_S1R_NS1I_6fusion15FusionCallbacksIS1M_NS1S_17LinearCombinationISL_fSL_fLNS_15FloatRoundStyleE2EEESK_S1P_JEEENSA_5SM1004TMEM4LOAD26SM100_TMEM_LOAD_16dp256b4xES13_S1D_NSA_17SM75_U32x4_LDSM_NENSA_21SM90_TMA_STORE_IM2COLES1D_NSA_17SM90_U32x4_STSM_NENSA_39AutoVectorizingCopyWithAssumedAlignmentILi128EEEEEEvvEEEEvNT_6ParamsE) ;  /* 0xffffff5c02b87950 */ /* 0x000fea0003c3ffff */
        .weak           $__internal_1_$__cuda_sm10x_tcgen05_guardrail_trap_phase_invalid_during_alloc
        .type           $__internal_1_$__cuda_sm10x_tcgen05_guardrail_trap_phase_invalid_during_alloc,@function
        .size           $__internal_1_$__cuda_sm10x_tcgen05_guardrail_trap_phase_invalid_during_alloc,($__internal_2_$__cuda_sm10x_tcgen05_guardrail_trap_unallocated_columns_being_dealloced - $__internal_1_$__cuda_sm10x_tcgen05_guardrail_trap_phase_invalid_during_alloc)
$__internal_1_$__cuda_sm10x_tcgen05_guardrail_trap_phase_invalid_during_alloc:
[----:B------:R-:W-:Y:S05]  /*a120*/  BPT.TRAP 0x1 ;  /* 0x000000040000795c */ /* 0x000fea0000300000 */
[----:B------:R-:W-:-:S04]  /*a130*/  MOV R3, 0x0 ;  /* 0x0000000000037802 */ /* 0x000fc80000000f00 */
[----:B------:R-:W-:Y:S05]  /*a140*/  RET.REL.NODEC R2 `(_ZN7cutlass13device_kernelINS_4conv6kernel13ConvUniversalINS1_16ConvProblemShapeILNS1_8OperatorE0ELi3EEENS1_10collective14CollectiveConvINS1_47MainloopSm100TmaUmmaWarpSpecializedImplicitGemmILS5_0ELi17ELi3ELi1ELi2EN4cute5tupleIJNSA_1CILi1EEESD_SD_EEEEENSB_IJNSC_ILi64EEENSC_ILi128EEENSB_IJNSC_ILi32EEEEEEEEENS_10bfloat16_tESL_NSA_8TiledMMAINSA_8MMA_AtomIJNSA_20SM100_MMA_F16BF16_SSISL_SL_fLi64ELi128ELNSA_4UMMA5MajorE0ELSQ_0ELNSP_7ScaleInE0ELSR_0EEEEEENSA_6LayoutISE_NSB_IJNSC_ILi0EEESV_SV_EEEEENSB_IJNSA_10UnderscoreESY_SY_EEEEENS7_6detail27Sm100ImplicitGemmTileTraitsINSA_20SM90_TMA_LOAD_IM2COLENSA_14ComposedLayoutINSA_7SwizzleILi2ELi4ELi3EEENSA_18smem_ptr_flag_bitsILi16EEENSU_INSB_IJNSC_ILi8EEESI_EEENSB_IJSI_SD_EEEEEEEvEENS12_INSA_13SM90_TMA_LOADES1D_vEEEENS_8epilogue10collective18CollectiveEpilogueINS1I_23Sm100TmaWarpSpecializedILi4ELi2ELi16ELb1ELb0EEEJSK_NSB_IJNSU_ISG_SD_EENSU_ISI_SD_EEEEESL_NSB_IJNSB_IJllllEEESD_SV_EEESL_S1R_NS1I_6fusion15FusionCallbacksIS1M_NS1S_17LinearCombinationISL_fSL_fLNS_15FloatRoundStyleE2EEESK_S1P_JEEENSA_5SM1004TMEM4LOAD26SM100_TMEM_LOAD_16dp256b4xES13_S1D_NSA_17SM75_U32x4_LDSM_NENSA_21SM90_TMA_STORE_IM2COLES1D_NSA_17SM90_U32x4_STSM_NENSA_39AutoVectorizingCopyWithAssumedAlignmentILi128EEEEEEvvEEEEvNT_6ParamsE) ;  /* 0xffffff5c02ac7950 */ /* 0x000fea0003c3ffff */
        .weak           $__internal_2_$__cuda_sm10x_tcgen05_guardrail_trap_unallocated_columns_being_dealloced
        .type           $__internal_2_$__cuda_sm10x_tcgen05_guardrail_trap_unallocated_columns_being_dealloced,@function
        .size           $__internal_2_$__cuda_sm10x_tcgen05_guardrail_trap_unallocated_columns_being_dealloced,(.L_x_206 - $__internal_2_$__cuda_sm10x_tcgen05_guardrail_trap_unallocated_columns_being_dealloced)
$__internal_2_$__cuda_sm10x_tcgen05_guardrail_trap_unallocated_columns_being_dealloced:
[----:B------:R-:W-:Y:S05]  /*a150*/  BPT.TRAP 0x1 ;  /* 0x000000040000795c */ /* 0x000fea0000300000 */
[----:B------:R-:W-:-:S04]  /*a160*/  HFMA2 R3, -RZ, RZ, 0, 0 ;  /* 0x00000000ff037431 */ /* 0x000fc800000001ff */
[----:B------:R-:W-:Y:S05]  /*a170*/  RET.REL.NODEC R2 `(_ZN7cutlass13device_kernelINS_4conv6kernel13ConvUniversalINS1_16ConvProblemShapeILNS1_8OperatorE0ELi3EEENS1_10collective14CollectiveConvINS1_47MainloopSm100TmaUmmaWarpSpecializedImplicitGemmILS5_0ELi17ELi3ELi1ELi2EN4cute5tupleIJNSA_1CILi1EEESD_SD_EEEEENSB_IJNSC_ILi64EEENSC_ILi128EEENSB_IJNSC_ILi32EEEEEEEEENS_10bfloat16_tESL_NSA_8TiledMMAINSA_8MMA_AtomIJNSA_20SM100_MMA_F16BF16_SSISL_SL_fLi64ELi128ELNSA_4UMMA5MajorE0ELSQ_0ELNSP_7ScaleInE0ELSR_0EEEEEENSA_6LayoutISE_NSB_IJNSC_ILi0EEESV_SV_EEEEENSB_IJNSA_10UnderscoreESY_SY_EEEEENS7_6detail27Sm100ImplicitGemmTileTraitsINSA_20SM90_TMA_LOAD_IM2COLENSA_14ComposedLayoutINSA_7SwizzleILi2ELi4ELi3EEENSA_18smem_ptr_flag_bitsILi16EEENSU_INSB_IJNSC_ILi8EEESI_EEENSB_IJSI_SD_EEEEEEEvEENS12_INSA_13SM90_TMA_LOADES1D_vEEEENS_8epilogue10collective18CollectiveEpilogueINS1I_23Sm100TmaWarpSpecializedILi4ELi2ELi16ELb1ELb0EEEJSK_NSB_IJNSU_ISG_SD_EENSU_ISI_SD_EEEEESL_NSB_IJNSB_IJllllEEESD_SV_EEESL_S1R_NS1I_6fusion15FusionCallbacksIS1M_NS1S_17LinearCombinationISL_fSL_fLNS_15FloatRoundStyleE2EEESK_S1P_JEEENSA_5SM1004TMEM4LOAD26SM100_TMEM_LOAD_16dp256b4xES13_S1D_NSA_17SM75_U32x4_LDSM_NENSA_21SM90_TMA_STORE_IM2COLES1D_NSA_17SM90_U32x4_STSM_NENSA_39AutoVectorizingCopyWithAssumedAlignmentILi128EEEEEEvvEEEEvNT_6ParamsE) ;  /* 0xffffff5c02a07950 */ /* 0x000fea0003c3ffff */
.L_x_205:
[----:B------:R-:W-:-:S00]  /*a180*/  BRA `(.L_x_205) ;  /* 0xfffffffc00fc7947 */ /* 0x000fc0000383ffff */
[----:B------:R-:W-:-:S00]  /*a190*/  NOP ;  /* 0x0000000000007918 */ /* 0x000fc00000000000 */
        /* <DEDUP_REMOVED lines=14> */
.L_x_206:


//--------------------- .nv.global.init           --------------------------
	.section	.nv.global.init,"aw",@progbits
.nv.global.init:
	.type		$str$29,@object
	.size		$str$29,($str$30 - $str$29)
$str$29:
        /*0000*/ 	.byte	0x28, 0x61, 0x64, 0x64, 0x72, 0x65, 0x73, 0x73, 0x20, 0x26, 0x20, 0x6d, 0x61, 0x73, 0x6b, 0x29
        /*0010*/ 	.byte	0x20, 0x3d, 0x3d, 0x20, 0x30, 0x00
	.type		$str$30,@object
	.size		$str$30,($str$28 - $str$30)
$str$30:
        /*0016*/ 	.byte	0x2f, 0x74, 0x6d, 0x70, 0x2f, 0x63, 0x75, 0x74, 0x6c, 0x61, 0x73, 0x73, 0x5f, 0x73, 0x77, 0x65
        /*0026*/ 	.byte	0x65, 0x70, 0x5f, 0x73, 0x72, 0x63, 0x2f, 0x69, 0x6e, 0x63, 0x6c, 0x75, 0x64, 0x65, 0x2f, 0x63
        /*0036*/ 	.byte	0x75, 0x74, 0x65, 0x2f, 0x70, 0x6f, 0x69, 0x6e, 0x74, 0x65, 0x72, 0x5f, 0x66, 0x6c, 0x61, 0x67
        /*0046*/ 	.byte	0x67, 0x65, 0x64, 0x2e, 0x68, 0x70, 0x70, 0x00
	.type		$str$28,@object
	.size		$str$28,($str$27 - $str$28)
$str$28:
        /*004e*/ 	.byte	0x2f, 0x74, 0x6d, 0x70, 0x2f, 0x63, 0x75, 0x74, 0x6c, 0x61, 0x73, 0x73, 0x5f, 0x73, 0x77, 0x65
        /*005e*/ 	.byte	0x65, 0x70, 0x5f, 0x73, 0x72, 0x63, 0x2f, 0x69, 0x6e, 0x63, 0x6c, 0x75, 0x64, 0x65, 0x2f, 0x63
        /*006e*/ 	.byte	0x75, 0x74, 0x65, 0x2f, 0x61, 0x74, 0x6f, 0x6d, 0x2f, 0x63, 0x6f, 0x70, 0x79, 0x5f, 0x74, 0x72
        /*007e*/ 	.byte	0x61, 0x69, 0x74, 0x73, 0x5f, 0x73, 0x6d, 0x31, 0x30, 0x30, 0x2e, 0x68, 0x70, 0x70, 0x00
	.type		$str$27,@object
	.size		$str$27,(__unnamed_1 - $str$27)
$str$27:
        /*008d*/ 	.byte	0x28, 0x28, 0x75, 0x69, 0x6e, 0x74, 0x33, 0x32, 0x5f, 0x74, 0x28, 0x74, 0x68, 0x72, 0x65, 0x61
        /*009d*/ 	.byte	0x64, 0x49, 0x64, 0x78, 0x2e, 0x78, 0x29, 0x20, 0x2f, 0x20, 0x33, 0x32, 0x29, 0x20, 0x25, 0x20
        /*00ad*/ 	.byte	0x34, 0x29, 0x20, 0x3d, 0x3d, 0x20, 0x28, 0x28, 0x28, 0x74, 0x6d, 0x65, 0x6d, 0x5f, 0x61, 0x64
        /*00bd*/ 	.byte	0x64, 0x72, 0x20, 0x3e, 0x3e, 0x20, 0x31, 0x36, 0x29, 0x20, 0x2f, 0x20, 0x33, 0x32, 0x29, 0x20
        /*00cd*/ 	.byte	0x25, 0x20, 0x34, 0x29, 0x00
	.type		__unnamed_1,@object
	.size		__unnamed_1,(__unnamed_2 - __unnamed_1)
__unnamed_1:
        /*00d2*/ 	.byte	0x61, 0x75, 0x74, 0x6f, 0x20, 0x63, 0x75, 0x74, 0x65, 0x3a, 0x3a, 0x61, 0x73, 0x5f, 0x70, 0x6f
        /* <DEDUP_REMOVED lines=24> */
        /*0262*/ 	.byte	0x30, 0x34, 0x38, 0x3e, 0x3e, 0x3e, 0x3e, 0x5d, 0x00
	.type		__unnamed_2,@object
	.size		__unnamed_2,(.L_2 - __unnamed_2)
__unnamed_2:
        /* <DEDUP_REMOVED lines=45> */
        /*053b*/ 	.byte	0x3e, 0x3e, 0x3e, 0x5d, 0x00
.L_2:


//--------------------- .nv.shared._ZN7cutlass13device_kernelINS_4conv6kernel13ConvUniversalINS1_16ConvProblemShapeILNS1_8OperatorE0ELi3EEENS1_10collective14CollectiveConvINS1_47MainloopSm100TmaUmmaWarpSpecializedImplicitGemmILS5_0ELi17ELi3ELi1ELi2EN4cute5tupleIJNSA_1CILi1EEESD_SD_EEEEENSB_IJNSC_ILi64EEENSC_ILi128EEENSB_IJNSC_ILi32EEEEEEEEENS_10bfloat16_tESL_NSA_8TiledMMAINSA_8MMA_AtomIJNSA_20SM100_MMA_F16BF16_SSISL_SL_fLi64ELi128ELNSA_4UMMA5MajorE0ELSQ_0ELNSP_7ScaleInE0ELSR_0EEEEEENSA_6LayoutISE_NSB_IJNSC_ILi0EEESV_SV_EEEEENSB_IJNSA_10UnderscoreESY_SY_EEEEENS7_6detail27Sm100ImplicitGemmTileTraitsINSA_20SM90_TMA_LOAD_IM2COLENSA_14ComposedLayoutINSA_7SwizzleILi2ELi4ELi3EEENSA_18smem_ptr_flag_bitsILi16EEENSU_INSB_IJNSC_ILi8EEESI_EEENSB_IJSI_SD_EEEEEEEvEENS12_INSA_13SM90_TMA_LOADES1D_vEEEENS_8epilogue10collective18CollectiveEpilogueINS1I_23Sm100TmaWarpSpecializedILi4ELi2ELi16ELb1ELb0EEEJSK_NSB_IJNSU_ISG_SD_EENSU_ISI_SD_EEEEESL_NSB_IJNSB_IJllllEEESD_SV_EEESL_S1R_NS1I_6fusion15FusionCallbacksIS1M_NS1S_17LinearCombinationISL_fSL_fLNS_15FloatRoundStyleE2EEESK_S1P_JEEENSA_5SM1004TMEM4LOAD26SM100_TMEM_LOAD_16dp256b4xES13_S1D_NSA_17SM75_U32x4_LDSM_NENSA_21SM90_TMA_STORE_IM2COLES1D_NSA_17SM90_U32x4_STSM_NENSA_39AutoVectorizingCopyWithAssumedAlignmentILi128EEEEEEvvEEEEvNT_6ParamsE --------------------------
	.section	.nv.shared._ZN7cutlass13device_kernelINS_4conv6kernel13ConvUniversalINS1_16ConvProblemShapeILNS1_8OperatorE0ELi3EEENS1_10collective14CollectiveConvINS1_47MainloopSm100TmaUmmaWarpSpecializedImplicitGemmILS5_0ELi17ELi3ELi1ELi2EN4cute5tupleIJNSA_1CILi1EEESD_SD_EEEEENSB_IJNSC_ILi64EEENSC_ILi128EEENSB_IJNSC_ILi32EEEEEEEEENS_10bfloat16_tESL_NSA_8TiledMMAINSA_8MMA_AtomIJNSA_20SM100_MMA_F16BF16_SSISL_SL_fLi64ELi128ELNSA_4UMMA5MajorE0ELSQ_0ELNSP_7ScaleInE0ELSR_0EEEEEENSA_6LayoutISE_NSB_IJNSC_ILi0EEESV_SV_EEEEENSB_IJNSA_10UnderscoreESY_SY_EEEEENS7_6detail27Sm100ImplicitGemmTileTraitsINSA_20SM90_TMA_LOAD_IM2COLENSA_14ComposedLayoutINSA_7SwizzleILi2ELi4ELi3EEENSA_18smem_ptr_flag_bitsILi16EEENSU_INSB_IJNSC_ILi8EEESI_EEENSB_IJSI_SD_EEEEEEEvEENS12_INSA_13SM90_TMA_LOADES1D_vEEEENS_8epilogue10collective18CollectiveEpilogueINS1I_23Sm100TmaWarpSpecializedILi4ELi2ELi16ELb1ELb0EEEJSK_NSB_IJNSU_ISG_SD_EENSU_ISI_SD_EEEEESL_NSB_IJNSB_IJllllEEESD_SV_EEESL_S1R_NS1I_6fusion15FusionCallbacksIS1M_NS1S_17LinearCombinationISL_fSL_fLNS_15FloatRoundStyleE2EEESK_S1P_JEEENSA_5SM1004TMEM4LOAD26SM100_TMEM_LOAD_16dp256b4xES13_S1D_NSA_17SM75_U32x4_LDSM_NENSA_21SM90_TMA_STORE_IM2COLES1D_NSA_17SM90_U32x4_STSM_NENSA_39AutoVectorizingCopyWithAssumedAlignmentILi128EEEEEEvvEEEEvNT_6ParamsE,"aw",@nobits
	.sectionflags	@""
	.align	16
	.zero		1024


//--------------------- .nv.shared.reserved.0     --------------------------
	.section	.nv.shared.reserved.0,"aw",@nobits
	.weak		__nv_reservedSMEM_offset_0_alias
	.size		__nv_reservedSMEM_offset_0_alias, 0, 64
	.other		__nv_reservedSMEM_offset_0_alias,@"STO_CUDA_RESERVED_SHARED STV_DEFAULT"
__nv_reservedSMEM_offset_0_alias:
	.zero		0
.nv.shared.reserved.0:
	.zero		64
	.weak		__nv_reservedSMEM_tcgen05_partition
	.type		__nv_reservedSMEM_tcgen05_partition,@object
	.size		__nv_reservedSMEM_tcgen05_partition,(.L_0 - __nv_reservedSMEM_tcgen05_partition)
__nv_reservedSMEM_tcgen05_partition:
	.zero		32
.L_0:


//--------------------- .nv.global                --------------------------
	.section	.nv.global,"aw",@nobits
.nv.global:
	.type		_ZN39_INTERNAL_d9ced31e_4_k_cu_9f0cba8c_31574cute1_E,@object
	.size		_ZN39_INTERNAL_d9ced31e_4_k_cu_9f0cba8c_31574cute1_E,(_ZN39_INTERNAL_d9ced31e_4_k_cu_9f0cba8c_31574cuda3std3__45__cpo6cbeginE - _ZN39_INTERNAL_d9ced31e_4_k_cu_9f0cba8c_31574cute1_E)
_ZN39_INTERNAL_d9ced31e_4_k_cu_9f0cba8c_31574cute1_E:
	.zero		1
	.type		_ZN39_INTERNAL_d9ced31e_4_k_cu_9f0cba8c_31574cuda3std3__45__cpo6cbeginE,@object
	.size		_ZN39_INTERNAL_d9ced31e_4_k_cu_9f0cba8c_31574cuda3std3__45__cpo6cbeginE,(_ZN39_INTERNAL_d9ced31e_4_k_cu_9f0cba8c_31574cuda3std3__48in_placeE - _ZN39_INTERNAL_d9ced31e_4_k_cu_9f0cba8c_31574cuda3std3__45__cpo6cbeginE)
_ZN39_INTERNAL_d9ced31e_4_k_cu_9f0cba8c_31574cuda3std3__45__cpo6cbeginE:
	.zero		1
	.type		_ZN39_INTERNAL_d9ced31e_4_k_cu_9f0cba8c_31574cuda3std3__48in_placeE,@object
	.size		_ZN39_INTERNAL_d9ced31e_4_k_cu_9f0cba8c_31574cuda3std3__48in_placeE,(_ZN39_INTERNAL_d9ced31e_4_k_cu_9f0cba8c_31574cuda3std6ranges3__45__cpo9iter_moveE - _ZN39_INTERNAL_d9ced31e_4_k_cu_9f0cba8c_31574cuda3std3__48in_placeE)
_ZN39_INTERNAL_d9ced31e_4_k_cu_9f0cba8c_31574cuda3std3__48in_placeE:
	.zero		1
	.type		_ZN39_INTERNAL_d9ced31e_4_k_cu_9f0cba8c_31574cuda3std6ranges3__45__cpo9iter_moveE,@object
	.size		_ZN39_INTERNAL_d9ced31e_4_k_cu_9f0cba8c_31574cuda3std6ranges3__45__cpo9iter_moveE,(_ZN39_INTERNAL_d9ced31e_4_k_cu_9f0cba8c_31574cuda3std3__45__cpo5beginE - _ZN39_INTERNAL_d9ced31e_4_k_cu_9f0cba8c_31574cuda3std6ranges3__45__cpo9iter_moveE)
_ZN39_INTERNAL_d9ced31e_4_k_cu_9f0cba8c_31574cuda3std6ranges3__45__cpo9iter_moveE:
	.zero		1
	.type		_ZN39_INTERNAL_d9ced31e_4_k_cu_9f0cba8c_31574cuda3std3__45__cpo5beginE,@object
	.size		_ZN39_INTERNAL_d9ced31e_4_k_cu_9f0cba8c_31574cuda3std3__45__cpo5beginE,(_ZN39_INTERNAL_d9ced31e_4_k_cu_9f0cba8c_31574cuda3std3__441_GLOBAL__N__d9ced31e_4_k_cu_9f0cba8c_31576ignoreE - _ZN39_INTERNAL_d9ced31e_4_k_cu_9f0cba8c_31574cuda3std3__45__cpo5beginE)
_ZN39_INTERNAL_d9ced31e_4_k_cu_9f0cba8c_31574cuda3std3__45__cpo5beginE:
	.zero		1
	.type		_ZN39_INTERNAL_d9ced31e_4_k_cu_9f0cba8c_31574cuda3std3__441_GLOBAL__N__d9ced31e_4_k_cu_9f0cba8c_31576ignoreE,@object
	.size		_ZN39_INTERNAL_d9ced31e_4_k_cu_9f0cba8c_31574cuda3std3__441_GLOBAL__N__d9ced31e_4_k_cu_9f0cba8c_31576ignoreE,(_ZN39_INTERNAL_d9ced31e_4_k_cu_9f0cba8c_31574cute7productE - _ZN39_INTERNAL_d9ced31e_4_k_cu_9f0cba8c_31574cuda3std3__441_GLOBAL__N__d9ced31e_4_k_cu_9f0cba8c_31576ignoreE)
_ZN39_INTERNAL_d9ced31e_4_k_cu_9f0cba8c_31574cuda3std3__441_GLOBAL__N__d9ced31e_4_k_cu_9f0cba8c_31576ignoreE:
	.zero		1
	.type		_ZN39_INTERNAL_d9ced31e_4_k_cu_9f0cba8c_31574cute7productE,@object
	.size		_ZN39_INTERNAL_d9ced31e_4_k_cu_9f0cba8c_31574cute7productE,(_ZN39_INTERNAL_d9ced31e_4_k_cu_9f0cba8c_31574cuda3std3__45__cpo3endE - _ZN39_INTERNAL_d9ced31e_4_k_cu_9f0cba8c_31574cute7productE)
_ZN39_INTERNAL_d9ced31e_4_k_cu_9f0cba8c_31574cute7productE:
	.zero		1
	.type		_ZN39_INTERNAL_d9ced31e_4_k_cu_9f0cba8c_31574cuda3std3__45__cpo3endE,@object
	.size		_ZN39_INTERNAL_d9ced31e_4_k_cu_9f0cba8c_31574cuda3std3__45__cpo3endE,(_ZN39_INTERNAL_d9ced31e_4_k_cu_9f0cba8c_31574cuda3std3__419piecewise_constructE - _ZN39_INTERNAL_d9ced31e_4_k_cu_9f0cba8c_31574cuda3std3__45__cpo3endE)
_ZN39_INTERNAL_d9ced31e_4_k_cu_9f0cba8c_31574cuda3std3__45__cpo3endE:
	.zero		1
	.type		_ZN39_INTERNAL_d9ced31e_4_k_cu_9f0cba8c_31574cuda3std3__419piecewise_constructE,@object
	.size		_ZN39_INTERNAL_d9ced31e_4_k_cu_9f0cba8c_31574cuda3std3__419piecewise_constructE,(_ZN39_INTERNAL_d9ced31e_4_k_cu_9f0cba8c_31574cuda3std3__45__cpo4cendE - _ZN39_INTERNAL_d9ced31e_4_k_cu_9f0cba8c_31574cuda3std3__419piecewise_constructE)
_ZN39_INTERNAL_d9ced31e_4_k_cu_9f0cba8c_31574cuda3std3__419piecewise_constructE:
	.zero		1
	.type		_ZN39_INTERNAL_d9ced31e_4_k_cu_9f0cba8c_31574cuda3std3__45__cpo4cendE,@object
	.size		_ZN39_INTERNAL_d9ced31e_4_k_cu_9f0cba8c_31574cuda3std3__45__cpo4cendE,(_ZN39_INTERNAL_d9ced31e_4_k_cu_9f0cba8c_31574cuda3std6ranges3__45__cpo4swapE - _ZN39_INTERNAL_d9ced31e_4_k_cu_9f0cba8c_31574cuda3std3__45__cpo4cendE)
_ZN39_INTERNAL_d9ced31e_4_k_cu_9f0cba8c_31574cuda3std3__45__cpo4cendE:
	.zero		1
	.type		_ZN39_INTERNAL_d9ced31e_4_k_cu_9f0cba8c_31574cuda3std6ranges3__45__cpo4swapE,@object
	.size		_ZN39_INTERNAL_d9ced31e_4_k_cu_9f0cba8c_31574cuda3std6ranges3__45__cpo4swapE,(.L_10 - _ZN39_INTERNAL_d9ced31e_4_k_cu_9f0cba8c_31574cuda3std6ranges3__45__cpo4swapE)
_ZN39_INTERNAL_d9ced31e_4_k_cu_9f0cba8c_31574cuda3std6ranges3__45__cpo4swapE:
	.zero		1
.L_10:


//--------------------- .nv.constant0._ZN7cutlass13device_kernelINS_4conv6kernel13ConvUniversalINS1_16ConvProblemShapeILNS1_8OperatorE0ELi3EEENS1_10collective14CollectiveConvINS1_47MainloopSm100TmaUmmaWarpSpecializedImplicitGemmILS5_0ELi17ELi3ELi1ELi2EN4cute5tupleIJNSA_1CILi1EEESD_SD_EEEEENSB_IJNSC_ILi64EEENSC_ILi128EEENSB_IJNSC_ILi32EEEEEEEEENS_10bfloat16_tESL_NSA_8TiledMMAINSA_8MMA_AtomIJNSA_20SM100_MMA_F16BF16_SSISL_SL_fLi64ELi128ELNSA_4UMMA5MajorE0ELSQ_0ELNSP_7ScaleInE0ELSR_0EEEEEENSA_6LayoutISE_NSB_IJNSC_ILi0EEESV_SV_EEEEENSB_IJNSA_10UnderscoreESY_SY_EEEEENS7_6detail27Sm100ImplicitGemmTileTraitsINSA_20SM90_TMA_LOAD_IM2COLENSA_14ComposedLayoutINSA_7SwizzleILi2ELi4ELi3EEENSA_18smem_ptr_flag_bitsILi16EEENSU_INSB_IJNSC_ILi8EEESI_EEENSB_IJSI_SD_EEEEEEEvEENS12_INSA_13SM90_TMA_LOADES1D_vEEEENS_8epilogue10collective18CollectiveEpilogueINS1I_23Sm100TmaWarpSpecializedILi4ELi2ELi16ELb1ELb0EEEJSK_NSB_IJNSU_ISG_SD_EENSU_ISI_SD_EEEEESL_NSB_IJNSB_IJllllEEESD_SV_EEESL_S1R_NS1I_6fusion15FusionCallbacksIS1M_NS1S_17LinearCombinationISL_fSL_fLNS_15FloatRoundStyleE2EEESK_S1P_JEEENSA_5SM1004TMEM4LOAD26SM100_TMEM_LOAD_16dp256b4xES13_S1D_NSA_17SM75_U32x4_LDSM_NENSA_21SM90_TMA_STORE_IM2COLES1D_NSA_17SM90_U32x4_STSM_NENSA_39AutoVectorizingCopyWithAssumedAlignmentILi128EEEEEEvvEEEEvNT_6ParamsE --------------------------
	.section	.nv.constant0._ZN7cutlass13device_kernelINS_4conv6kernel13ConvUniversalINS1_16ConvProblemShapeILNS1_8OperatorE0ELi3EEENS1_10collective14CollectiveConvINS1_47MainloopSm100TmaUmmaWarpSpecializedImplicitGemmILS5_0ELi17ELi3ELi1ELi2EN4cute5tupleIJNSA_1CILi1EEESD_SD_EEEEENSB_IJNSC_ILi64EEENSC_ILi128EEENSB_IJNSC_ILi32EEEEEEEEENS_10bfloat16_tESL_NSA_8TiledMMAINSA_8MMA_AtomIJNSA_20SM100_MMA_F16BF16_SSISL_SL_fLi64ELi128ELNSA_4UMMA5MajorE0ELSQ_0ELNSP_7ScaleInE0ELSR_0EEEEEENSA_6LayoutISE_NSB_IJNSC_ILi0EEESV_SV_EEEEENSB_IJNSA_10UnderscoreESY_SY_EEEEENS7_6detail27Sm100ImplicitGemmTileTraitsINSA_20SM90_TMA_LOAD_IM2COLENSA_14ComposedLayoutINSA_7SwizzleILi2ELi4ELi3EEENSA_18smem_ptr_flag_bitsILi16EEENSU_INSB_IJNSC_ILi8EEESI_EEENSB_IJSI_SD_EEEEEEEvEENS12_INSA_13SM90_TMA_LOADES1D_vEEEENS_8epilogue10collective18CollectiveEpilogueINS1I_23Sm100TmaWarpSpecializedILi4ELi2ELi16ELb1ELb0EEEJSK_NSB_IJNSU_ISG_SD_EENSU_ISI_SD_EEEEESL_NSB_IJNSB_IJllllEEESD_SV_EEESL_S1R_NS1I_6fusion15FusionCallbacksIS1M_NS1S_17LinearCombinationISL_fSL_fLNS_15FloatRoundStyleE2EEESK_S1P_JEEENSA_5SM1004TMEM4LOAD26SM100_TMEM_LOAD_16dp256b4xES13_S1D_NSA_17SM75_U32x4_LDSM_NENSA_21SM90_TMA_STORE_IM2COLES1D_NSA_17SM90_U32x4_STSM_NENSA_39AutoVectorizingCopyWithAssumedAlignmentILi128EEEEEEvvEEEEvNT_6ParamsE,"a",@progbits
	.sectionflags	@""
	.align	4
.nv.constant0._ZN7cutlass13device_kernelINS_4conv6kernel13ConvUniversalINS1_16ConvProblemShapeILNS1_8OperatorE0ELi3EEENS1_10collective14CollectiveConvINS1_47MainloopSm100TmaUmmaWarpSpecializedImplicitGemmILS5_0ELi17ELi3ELi1ELi2EN4cute5tupleIJNSA_1CILi1EEESD_SD_EEEEENSB_IJNSC_ILi64EEENSC_ILi128EEENSB_IJNSC_ILi32EEEEEEEEENS_10bfloat16_tESL_NSA_8TiledMMAINSA_8MMA_AtomIJNSA_20SM100_MMA_F16BF16_SSISL_SL_fLi64ELi128ELNSA_4UMMA5MajorE0ELSQ_0ELNSP_7ScaleInE0ELSR_0EEEEEENSA_6LayoutISE_NSB_IJNSC_ILi0EEESV_SV_EEEEENSB_IJNSA_10UnderscoreESY_SY_EEEEENS7_6detail27Sm100ImplicitGemmTileTraitsINSA_20SM90_TMA_LOAD_IM2COLENSA_14ComposedLayoutINSA_7SwizzleILi2ELi4ELi3EEENSA_18smem_ptr_flag_bitsILi16EEENSU_INSB_IJNSC_ILi8EEESI_EEENSB_IJSI_SD_EEEEEEEvEENS12_INSA_13SM90_TMA_LOADES1D_vEEEENS_8epilogue10collective18CollectiveEpilogueINS1I_23Sm100TmaWarpSpecializedILi4ELi2ELi16ELb1ELb0EEEJSK_NSB_IJNSU_ISG_SD_EENSU_ISI_SD_EEEEESL_NSB_IJNSB_IJllllEEESD_SV_EEESL_S1R_NS1I_6fusion15FusionCallbacksIS1M_NS1S_17LinearCombinationISL_fSL_fLNS_15FloatRoundStyleE2EEESK_S1P_JEEENSA_5SM1004TMEM4LOAD26SM100_TMEM_LOAD_16dp256b4xES13_S1D_NSA_17SM75_U32x4_LDSM_NENSA_21SM90_TMA_STORE_IM2COLES1D_NSA_17SM90_U32x4_STSM_NENSA_39AutoVectorizingCopyWithAssumedAlignmentILi128EEEEEEvvEEEEvNT_6ParamsE:
	.zero		3200


//--------------------- SYMBOLS --------------------------

	.type		.nv.reservedSmem.offset0,@object
	.size		.nv.reservedSmem.offset0,0x4
	.type		.nv.reservedSmem.cap,@object
	.size		.nv.reservedSmem.cap,0x4
	.type		__assertfail,@function
